	.target	sm_90a

	.elftype	@"ET_EXEC"


//--------------------- .note.nv.tkinfo           --------------------------
	.section	.note.nv.tkinfo,"",@"SHT_NOTE"
	.sectionflags	@"SHF_NOTE_NV_TKINFO"
	.tkinfo
        /*0018*/ 	.word	0x00000002
        /*0030*/ 	.string	""
        /*0030*/ 	.string	"ptxas"
        /*0030*/ 	.string	"Cuda compilation tools, release 13.0, V13.0.88"
        /*0030*/ 	.string	"Build cuda_13.0.r13.0/compiler.36424714_0"
        /*0030*/ 	.string	"-arch sm_90a -m 64 "



//--------------------- .note.nv.cuinfo           --------------------------
	.section	.note.nv.cuinfo,"",@"SHT_NOTE"
	.sectionflags	@"SHF_NOTE_NV_CUINFO"
        /*0018*/ 	.short	0x0002
        /*001a*/ 	.short	0x005a
        /*001c*/ 	.short	0x0082
	.zero		2


//--------------------- .nv.info                  --------------------------
	.section	.nv.info,"",@"SHT_CUDA_INFO"
	.align	4


	//----- nvinfo : EIATTR_REGCOUNT
	.align		4
        /*0000*/ 	.byte	0x04, 0x2f
        /*0002*/ 	.short	(.L_15 - .L_14)
	.align		4
.L_14:
        /*0004*/ 	.word	index@(_ZN7cutlass13device_kernelINS_4gemm6kernel13GemmUniversalIN4cute5tupleIJiiiiEEENS1_10collective13CollectiveMmaINS1_34MainloopSm90TmaGmmaWarpSpecializedILi5ENS5_IJNS4_1CILi2EEESB_NSA_ILi1EEEEEENS1_32KernelTmaWarpSpecializedPingpongEEENS5_IJNSA_ILi64EEESG_NSA_ILi32EEEEEENS_6half_tENS5_IJlSC_lEEESJ_SK_NS4_8TiledMMAINS4_8MMA_AtomIJNS4_4SM904GMMA25MMA_64x64x16_F32F16F16_SSILNSO_5MajorE0ELSQ_0ELNSO_7ScaleInE1ELSR_1EEEEEENS4_6LayoutINS5_IJSC_SC_SC_EEENS5_IJNSA_ILi0EEESW_SW_EEEEENS5_IJNS4_10UnderscoreESZ_SZ_EEEEENS4_23SM90_TMA_LOAD_MULTICASTENS4_14ComposedLayoutINS4_7SwizzleILi2ELi4ELi3EEENS4_18smem_ptr_flag_bitsILi16EEENSU_INS5_IJNSA_ILi8EEESH_EEENS5_IJSH_SC_EEEEEEEvNS4_8identityES12_S1C_vS1D_EENS_8epilogue10collective6detail29Sm90TmaWarpSpecializedAdapterINS1G_15DefaultEpilogueISJ_SK_SK_NS1F_6thread17LinearCombinationISJ_Li1EffLNS1K_9ScaleType4KindE0ELNS_15FloatRoundStyleE2ESJ_EENS1_15EpilogueDefaultEEEEEvvEEEEvNT_6ParamsE)
        /*0008*/ 	.word	0x000000a8


	//----- nvinfo : EIATTR_FRAME_SIZE
	.align		4
.L_15:
        /*000c*/ 	.byte	0x04, 0x11
        /*000e*/ 	.short	(.L_17 - .L_16)
	.align		4
.L_16:
        /*0010*/ 	.word	index@(_ZN7cutlass13device_kernelINS_4gemm6kernel13GemmUniversalIN4cute5tupleIJiiiiEEENS1_10collective13CollectiveMmaINS1_34MainloopSm90TmaGmmaWarpSpecializedILi5ENS5_IJNS4_1CILi2EEESB_NSA_ILi1EEEEEENS1_32KernelTmaWarpSpecializedPingpongEEENS5_IJNSA_ILi64EEESG_NSA_ILi32EEEEEENS_6half_tENS5_IJlSC_lEEESJ_SK_NS4_8TiledMMAINS4_8MMA_AtomIJNS4_4SM904GMMA25MMA_64x64x16_F32F16F16_SSILNSO_5MajorE0ELSQ_0ELNSO_7ScaleInE1ELSR_1EEEEEENS4_6LayoutINS5_IJSC_SC_SC_EEENS5_IJNSA_ILi0EEESW_SW_EEEEENS5_IJNS4_10UnderscoreESZ_SZ_EEEEENS4_23SM90_TMA_LOAD_MULTICASTENS4_14ComposedLayoutINS4_7SwizzleILi2ELi4ELi3EEENS4_18smem_ptr_flag_bitsILi16EEENSU_INS5_IJNSA_ILi8EEESH_EEENS5_IJSH_SC_EEEEEEEvNS4_8identityES12_S1C_vS1D_EENS_8epilogue10collective6detail29Sm90TmaWarpSpecializedAdapterINS1G_15DefaultEpilogueISJ_SK_SK_NS1F_6thread17LinearCombinationISJ_Li1EffLNS1K_9ScaleType4KindE0ELNS_15FloatRoundStyleE2ESJ_EENS1_15EpilogueDefaultEEEEEvvEEEEvNT_6ParamsE)
        /*0014*/ 	.word	0x00000008


	//----- nvinfo : EIATTR_MIN_STACK_SIZE
	.align		4
.L_17:
        /*0018*/ 	.byte	0x04, 0x12
        /*001a*/ 	.short	(.L_19 - .L_18)
	.align		4
.L_18:
        /*001c*/ 	.word	index@(_ZN7cutlass13device_kernelINS_4gemm6kernel13GemmUniversalIN4cute5tupleIJiiiiEEENS1_10collective13CollectiveMmaINS1_34MainloopSm90TmaGmmaWarpSpecializedILi5ENS5_IJNS4_1CILi2EEESB_NSA_ILi1EEEEEENS1_32KernelTmaWarpSpecializedPingpongEEENS5_IJNSA_ILi64EEESG_NSA_ILi32EEEEEENS_6half_tENS5_IJlSC_lEEESJ_SK_NS4_8TiledMMAINS4_8MMA_AtomIJNS4_4SM904GMMA25MMA_64x64x16_F32F16F16_SSILNSO_5MajorE0ELSQ_0ELNSO_7ScaleInE1ELSR_1EEEEEENS4_6LayoutINS5_IJSC_SC_SC_EEENS5_IJNSA_ILi0EEESW_SW_EEEEENS5_IJNS4_10UnderscoreESZ_SZ_EEEEENS4_23SM90_TMA_LOAD_MULTICASTENS4_14ComposedLayoutINS4_7SwizzleILi2ELi4ELi3EEENS4_18smem_ptr_flag_bitsILi16EEENSU_INS5_IJNSA_ILi8EEESH_EEENS5_IJSH_SC_EEEEEEEvNS4_8identityES12_S1C_vS1D_EENS_8epilogue10collective6detail29Sm90TmaWarpSpecializedAdapterINS1G_15DefaultEpilogueISJ_SK_SK_NS1F_6thread17LinearCombinationISJ_Li1EffLNS1K_9ScaleType4KindE0ELNS_15FloatRoundStyleE2ESJ_EENS1_15EpilogueDefaultEEEEEvvEEEEvNT_6ParamsE)
        /*0020*/ 	.word	0x00000008
.L_19:


//--------------------- .nv.compat                --------------------------
	.section	.nv.compat,"",@"SHT_CUDA_COMPAT_INFO"
	.align	4
        /*0000*/ 	.byte	0x02, 0x09, 0x01, 0x00, 0x02, 0x02, 0x04, 0x00, 0x02, 0x05, 0x05, 0x00, 0x03, 0x07, 0x01, 0x01
        /*0010*/ 	.byte	0x02, 0x03, 0x01, 0x00, 0x02, 0x06, 0x01, 0x00, 0x04, 0x0b, 0x08, 0x00, 0x00, 0x00, 0x00, 0x00
        /*0020*/ 	.byte	0x00, 0x00, 0x00, 0x00


//--------------------- .nv.info._ZN7cutlass13device_kernelINS_4gemm6kernel13GemmUniversalIN4cute5tupleIJiiiiEEENS1_10collective13CollectiveMmaINS1_34MainloopSm90TmaGmmaWarpSpecializedILi5ENS5_IJNS4_1CILi2EEESB_NSA_ILi1EEEEEENS1_32KernelTmaWarpSpecializedPingpongEEENS5_IJNSA_ILi64EEESG_NSA_ILi32EEEEEENS_6half_tENS5_IJlSC_lEEESJ_SK_NS4_8TiledMMAINS4_8MMA_AtomIJNS4_4SM904GMMA25MMA_64x64x16_F32F16F16_SSILNSO_5MajorE0ELSQ_0ELNSO_7ScaleInE1ELSR_1EEEEEENS4_6LayoutINS5_IJSC_SC_SC_EEENS5_IJNSA_ILi0EEESW_SW_EEEEENS5_IJNS4_10UnderscoreESZ_SZ_EEEEENS4_23SM90_TMA_LOAD_MULTICASTENS4_14ComposedLayoutINS4_7SwizzleILi2ELi4ELi3EEENS4_18smem_ptr_flag_bitsILi16EEENSU_INS5_IJNSA_ILi8EEESH_EEENS5_IJSH_SC_EEEEEEEvNS4_8identityES12_S1C_vS1D_EENS_8epilogue10collective6detail29Sm90TmaWarpSpecializedAdapterINS1G_15DefaultEpilogueISJ_SK_SK_NS1F_6thread17LinearCombinationISJ_Li1EffLNS1K_9ScaleType4KindE0ELNS_15FloatRoundStyleE2ESJ_EENS1_15EpilogueDefaultEEEEEvvEEEEvNT_6ParamsE --------------------------
	.section	.nv.info._ZN7cutlass13device_kernelINS_4gemm6kernel13GemmUniversalIN4cute5tupleIJiiiiEEENS1_10collective13CollectiveMmaINS1_34MainloopSm90TmaGmmaWarpSpecializedILi5ENS5_IJNS4_1CILi2EEESB_NSA_ILi1EEEEEENS1_32KernelTmaWarpSpecializedPingpongEEENS5_IJNSA_ILi64EEESG_NSA_ILi32EEEEEENS_6half_tENS5_IJlSC_lEEESJ_SK_NS4_8TiledMMAINS4_8MMA_AtomIJNS4_4SM904GMMA25MMA_64x64x16_F32F16F16_SSILNSO_5MajorE0ELSQ_0ELNSO_7ScaleInE1ELSR_1EEEEEENS4_6LayoutINS5_IJSC_SC_SC_EEENS5_IJNSA_ILi0EEESW_SW_EEEEENS5_IJNS4_10UnderscoreESZ_SZ_EEEEENS4_23SM90_TMA_LOAD_MULTICASTENS4_14ComposedLayoutINS4_7SwizzleILi2ELi4ELi3EEENS4_18smem_ptr_flag_bitsILi16EEENSU_INS5_IJNSA_ILi8EEESH_EEENS5_IJSH_SC_EEEEEEEvNS4_8identityES12_S1C_vS1D_EENS_8epilogue10collective6detail29Sm90TmaWarpSpecializedAdapterINS1G_15DefaultEpilogueISJ_SK_SK_NS1F_6thread17LinearCombinationISJ_Li1EffLNS1K_9ScaleType4KindE0ELNS_15FloatRoundStyleE2ESJ_EENS1_15EpilogueDefaultEEEEEvvEEEEvNT_6ParamsE,"",@"SHT_CUDA_INFO"
	.sectionflags	@""
	.align	4


	//----- nvinfo : EIATTR_CUDA_API_VERSION
	.align		4
        /*0000*/ 	.byte	0x04, 0x37
        /*0002*/ 	.short	(.L_21 - .L_20)
.L_20:
        /*0004*/ 	.word	0x00000082


	//----- nvinfo : EIATTR_KPARAM_INFO
	.align		4
.L_21:
        /*0008*/ 	.byte	0x04, 0x17
        /*000a*/ 	.short	(.L_23 - .L_22)
.L_22:
        /*000c*/ 	.word	0x00000000
        /*0010*/ 	.short	0x0000
        /*0012*/ 	.short	0x0070
        /*0014*/ 	.byte	0x00, 0xf0, 0x01, 0x10


	//----- nvinfo : EIATTR_SPARSE_MMA_MASK
	.align		4
.L_23:
        /*0018*/ 	.byte	0x03, 0x50
        /*001a*/ 	.short	0x0000


	//----- nvinfo : EIATTR_MAXREG_COUNT
	.align		4
        /*001c*/ 	.byte	0x03, 0x1b
        /*001e*/ 	.short	0x00a8


	//----- nvinfo : EIATTR_NUM_BARRIERS
	.align		4
        /*0020*/ 	.byte	0x02, 0x4c
        /*0022*/ 	.byte	0x01
	.zero		1


	//----- nvinfo : EIATTR_EXTERNS
	.align		4
        /*0024*/ 	.byte	0x04, 0x0f
        /*0026*/ 	.short	(.L_25 - .L_24)


	//   ....[0]....
	.align		4
.L_24:
        /*0028*/ 	.word	index@(__assertfail)


	//----- nvinfo : EIATTR_ANNOTATIONS
	.align		4
.L_25:
        /*002c*/ 	.byte	0x04, 0x55
        /*002e*/ 	.short	(.L_27 - .L_26)


	//   ....[0]....
.L_26:
        /*0030*/ 	.word	0x00000001
        /*0034*/ 	.byte	0xd0, 0x0d, 0x00, 0x00, 0x01, 0x00, 0x00, 0x00, 0xc0, 0x43, 0x00, 0x00, 0x01, 0x00, 0x00, 0x00
        /*0044*/ 	.byte	0x40, 0x51, 0x00, 0x00


	//----- nvinfo : EIATTR_MERCURY_ISA_VERSION
	.align		4
.L_27:
        /*0048*/ 	.byte	0x03, 0x5f
        /*004a*/ 	.short	0x0101


	//----- nvinfo : EIATTR_INT_WARP_WIDE_INSTR_OFFSETS
	.align		4
        /*004c*/ 	.byte	0x04, 0x31
        /*004e*/ 	.short	(.L_29 - .L_28)


	//   ....[0]....
.L_28:
        /*0050*/ 	.word	0x00000550


	//   ....[1]....
        /*0054*/ 	.word	0x00000580


	//   ....[2]....
        /*0058*/ 	.word	0x000005c0


	//   ....[3]....
        /*005c*/ 	.word	0x000006f0


	//   ....[4]....
        /*0060*/ 	.word	0x00000700


	//   ....[5]....
        /*0064*/ 	.word	0x00000710


	//   ....[6]....
        /*0068*/ 	.word	0x000007b0


	//   ....[7]....
        /*006c*/ 	.word	0x000007f0


	//   ....[8]....
        /*0070*/ 	.word	0x00001e40


	//----- nvinfo : EIATTR_COOP_GROUP_MASK_REGIDS
	.align		4
.L_29:
        /*0074*/ 	.byte	0x04, 0x29
        /*0076*/ 	.short	(.L_31 - .L_30)


	//   ....[0]....
.L_30:
        /*0078*/ 	.word	0xffffffff


	//   ....[1]....
        /*007c*/ 	.word	0xffffffff


	//   ....[2]....
        /*0080*/ 	.word	0xffffffff


	//   ....[3]....
        /*0084*/ 	.word	0xffffffff


	//   ....[4]....
        /*0088*/ 	.word	0xffffffff


	//   ....[5]....
        /*008c*/ 	.word	0xffffffff


	//   ....[6]....
        /*0090*/ 	.word	0xffffffff


	//----- nvinfo : EIATTR_COOP_GROUP_INSTR_OFFSETS
	.align		4
.L_31:
        /*0094*/ 	.byte	0x04, 0x28
        /*0096*/ 	.short	(.L_33 - .L_32)


	//   ....[0]....
.L_32:
        /*0098*/ 	.word	0x00000070


	//   ....[1]....
        /*009c*/ 	.word	0x00000080


	//   ....[2]....
        /*00a0*/ 	.word	0x00000140


	//   ....[3]....
        /*00a4*/ 	.word	0x00000310


	//   ....[4]....
        /*00a8*/ 	.word	0x00000350


	//   ....[5]....
        /*00ac*/ 	.word	0x00000730


	//   ....[6]....
        /*00b0*/ 	.word	0x00000970


	//----- nvinfo : EIATTR_REG_RECONFIG
	.align		4
.L_33:
        /*00b4*/ 	.byte	0x01, 0x54
	.zero		2


	//----- nvinfo : EIATTR_SYSCALL_OFFSETS
	.align		4
        /*00b8*/ 	.byte	0x04, 0x46
        /*00ba*/ 	.short	(.L_35 - .L_34)


	//   ....[0]....
.L_34:
        /*00bc*/ 	.word	0x00001880


	//----- nvinfo : EIATTR_MBARRIER_INSTR_OFFSETS
	.align		4
.L_35:
        /*00c0*/ 	.byte	0x04, 0x39
        /*00c2*/ 	.short	(.L_37 - .L_36)


	//   ....[0]....
.L_36:
        /*00c4*/ 	.word	0x00000260
        /*00c8*/ 	.word	0x000000ff
        /*00cc*/ 	.word	0x00000000
        /*00d0*/ 	.short	0x0100
        /*00d2*/ 	.byte	0x08
	.zero		1


	//   ....[1]....
        /*00d4*/ 	.word	0x00000270
        /*00d8*/ 	.word	0x000000ff
        /*00dc*/ 	.word	0x00000028
        /*00e0*/ 	.short	0x0100
        /*00e2*/ 	.byte	0x08
	.zero		1


	//   ....[2]....
        /*00e4*/ 	.word	0x00000280
        /*00e8*/ 	.word	0x000000ff
        /*00ec*/ 	.word	0x00000008
        /*00f0*/ 	.short	0x0100
        /*00f2*/ 	.byte	0x08
	.zero		1


	//   ....[3]....
        /*00f4*/ 	.word	0x00000290
        /*00f8*/ 	.word	0x000000ff
        /*00fc*/ 	.word	0x00000030
        /*0100*/ 	.short	0x0100
        /*0102*/ 	.byte	0x08
	.zero		1


	//   ....[4]....
        /*0104*/ 	.word	0x000002a0
        /*0108*/ 	.word	0x000000ff
        /*010c*/ 	.word	0x00000010
        /*0110*/ 	.short	0x0100
        /*0112*/ 	.byte	0x08
	.zero		1


	//   ....[5]....
        /*0114*/ 	.word	0x000002b0
        /*0118*/ 	.word	0x000000ff
        /*011c*/ 	.word	0x00000038
        /*0120*/ 	.short	0x0100
        /*0122*/ 	.byte	0x08
	.zero		1


	//   ....[6]....
        /*0124*/ 	.word	0x000002c0
        /*0128*/ 	.word	0x000000ff
        /*012c*/ 	.word	0x00000018
        /*0130*/ 	.short	0x0100
        /*0132*/ 	.byte	0x08
	.zero		1


	//   ....[7]....
        /*0134*/ 	.word	0x000002d0
        /*0138*/ 	.word	0x000000ff
        /*013c*/ 	.word	0x00000040
        /*0140*/ 	.short	0x0100
        /*0142*/ 	.byte	0x08
	.zero		1


	//   ....[8]....
        /*0144*/ 	.word	0x000002e0
        /*0148*/ 	.word	0x000000ff
        /*014c*/ 	.word	0x00000020
        /*0150*/ 	.short	0x0100
        /*0152*/ 	.byte	0x08
	.zero		1


	//   ....[9]....
        /*0154*/ 	.word	0x000002f0
        /*0158*/ 	.word	0x000000ff
        /*015c*/ 	.word	0x00000048
        /*0160*/ 	.short	0x0100
        /*0162*/ 	.byte	0x08
	.zero		1


	//   ....[10]....
        /*0164*/ 	.word	0x00000820
        /*0168*/ 	.word	0x000000ff
        /*016c*/ 	.word	0x00000080
        /*0170*/ 	.short	0x0100
        /*0172*/ 	.byte	0x08
	.zero		1


	//   ....[11]....
        /*0174*/ 	.word	0x000008b0
        /*0178*/ 	.word	0x000000ff
        /*017c*/ 	.word	0x00000088
        /*0180*/ 	.short	0x0100
        /*0182*/ 	.byte	0x08
	.zero		1


	//   ....[12]....
        /*0184*/ 	.word	0x000008f0
        /*0188*/ 	.word	0x000000ff
        /*018c*/ 	.word	0x00000060
        /*0190*/ 	.short	0x0100
        /*0192*/ 	.byte	0x09
	.zero		1


	//   ....[13]....
        /*0194*/ 	.word	0x00000900
        /*0198*/ 	.word	0x000000ff
        /*019c*/ 	.word	0x00000068
        /*01a0*/ 	.short	0x0100
        /*01a2*/ 	.byte	0x09
	.zero		1


	//   ....[14]....
        /*01a4*/ 	.word	0x00000910
        /*01a8*/ 	.word	0x000000ff
        /*01ac*/ 	.word	0x00000070
        /*01b0*/ 	.short	0x0100
        /*01b2*/ 	.byte	0x09
	.zero		1


	//   ....[15]....
        /*01b4*/ 	.word	0x00000920
        /*01b8*/ 	.word	0x000000ff
        /*01bc*/ 	.word	0x00000078
        /*01c0*/ 	.short	0x0100
        /*01c2*/ 	.byte	0x09
	.zero		1


	//   ....[16]....
        /*01c4*/ 	.word	0x00001760
        /*01c8*/ 	.word	0x0000003f
        /*01cc*/ 	.word	0x00000000
        /*01d0*/ 	.short	0x010a
        /*01d2*/ 	.byte	0x2a
	.zero		1


	//   ....[17]....
        /*01d4*/ 	.word	0x00001900
        /*01d8*/ 	.word	0x00000003
        /*01dc*/ 	.word	0x00000000
        /*01e0*/ 	.short	0x010a
        /*01e2*/ 	.byte	0x3f
	.zero		1


	//   ....[18]....
        /*01e4*/ 	.word	0x00001940
        /*01e8*/ 	.word	0x00000003
        /*01ec*/ 	.word	0x00000000
        /*01f0*/ 	.short	0x010a
        /*01f2*/ 	.byte	0x3f
	.zero		1


	//   ....[19]....
        /*01f4*/ 	.word	0x00001b40
        /*01f8*/ 	.word	0x000000ff
        /*01fc*/ 	.word	0x00000000
        /*0200*/ 	.short	0x010a
        /*0202*/ 	.byte	0x04
	.zero		1


	//   ....[20]....
        /*0204*/ 	.word	0x00001b80
        /*0208*/ 	.word	0x000000ff
        /*020c*/ 	.word	0x00000000
        /*0210*/ 	.short	0x010a
        /*0212*/ 	.byte	0x04
	.zero		1


	//   ....[21]....
        /*0214*/ 	.word	0x00001ce0
        /*0218*/ 	.word	0x00000005
        /*021c*/ 	.word	0x00000000
        /*0220*/ 	.short	0x0101
        /*0222*/ 	.byte	0x3f
	.zero		1


	//   ....[22]....
        /*0224*/ 	.word	0x00001de0
        /*0228*/ 	.word	0x00000040
        /*022c*/ 	.word	0x00000000
        /*0230*/ 	.short	0x0101
        /*0232*/ 	.byte	0x2f
	.zero		1


	//   ....[23]....
        /*0234*/ 	.word	0x00001ee0
        /*0238*/ 	.word	0x00000003
        /*023c*/ 	.word	0x00000000
        /*0240*/ 	.short	0x0101
        /*0242*/ 	.byte	0x3f
	.zero		1


	//   ....[24]....
        /*0244*/ 	.word	0x00001fa0
        /*0248*/ 	.word	0x0000003f
        /*024c*/ 	.word	0x00000010
        /*0250*/ 	.short	0x010a
        /*0252*/ 	.byte	0x2a
	.zero		1


	//   ....[25]....
        /*0254*/ 	.word	0x000043e0
        /*0258*/ 	.word	0x00000042
        /*025c*/ 	.word	0x00000000
        /*0260*/ 	.short	0x0101
        /*0262*/ 	.byte	0x2f
	.zero		1


	//   ....[26]....
        /*0264*/ 	.word	0x00004e50
        /*0268*/ 	.word	0x0000000a
        /*026c*/ 	.word	0x00000028
        /*0270*/ 	.short	0x010a
        /*0272*/ 	.byte	0x3f
	.zero		1


	//   ....[27]....
        /*0274*/ 	.word	0x00005250
        /*0278*/ 	.word	0x00000005
        /*027c*/ 	.word	0x00000088
        /*0280*/ 	.short	0x0101
        /*0282*/ 	.byte	0x3f
	.zero		1


	//   ....[28]....
        /*0284*/ 	.word	0x000059d0
        /*0288*/ 	.word	0x00000009
        /*028c*/ 	.word	0x00000000
        /*0290*/ 	.short	0x010a
        /*0292*/ 	.byte	0x3f
	.zero		1


	//   ....[29]....
        /*0294*/ 	.word	0x00005a50
        /*0298*/ 	.word	0x00000008
        /*029c*/ 	.word	0x00000000
        /*02a0*/ 	.short	0x010a
        /*02a2*/ 	.byte	0x3f
	.zero		1


	//   ....[30]....
        /*02a4*/ 	.word	0x00005ae0
        /*02a8*/ 	.word	0x00000009
        /*02ac*/ 	.word	0x00000000
        /*02b0*/ 	.short	0x010a
        /*02b2*/ 	.byte	0x3f
	.zero		1


	//   ....[31]....
        /*02b4*/ 	.word	0x00005b70
        /*02b8*/ 	.word	0x00000006
        /*02bc*/ 	.word	0x00000000
        /*02c0*/ 	.short	0x010a
        /*02c2*/ 	.byte	0x3f
	.zero		1


	//   ....[32]....
        /*02c4*/ 	.word	0x00005c00
        /*02c8*/ 	.word	0x00000003
        /*02cc*/ 	.word	0x00000000
        /*02d0*/ 	.short	0x010a
        /*02d2*/ 	.byte	0x3f
	.zero		1


	//   ....[33]....
        /*02d4*/ 	.word	0x00005c60
        /*02d8*/ 	.word	0x00000041
        /*02dc*/ 	.word	0x00000000
        /*02e0*/ 	.short	0x010a
        /*02e2*/ 	.byte	0x3f
	.zero		1


	//   ....[34]....
        /*02e4*/ 	.word	0x00005cb0
        /*02e8*/ 	.word	0x00000003
        /*02ec*/ 	.word	0x00000000
        /*02f0*/ 	.short	0x010a
        /*02f2*/ 	.byte	0x3f
	.zero		1


	//   ....[35]....
        /*02f4*/ 	.word	0x00005d10
        /*02f8*/ 	.word	0x00000005
        /*02fc*/ 	.word	0x00000000
        /*0300*/ 	.short	0x010a
        /*0302*/ 	.byte	0x3f
	.zero		1


	//   ....[36]....
        /*0304*/ 	.word	0x00005d60
        /*0308*/ 	.word	0x00000041
        /*030c*/ 	.word	0x00000010
        /*0310*/ 	.short	0x010a
        /*0312*/ 	.byte	0x3f
	.zero		1


	//   ....[37]....
        /*0314*/ 	.word	0x00005e30
        /*0318*/ 	.word	0x0000000a
        /*031c*/ 	.word	0x00000028
        /*0320*/ 	.short	0x010a
        /*0322*/ 	.byte	0x3f
	.zero		1


	//   ....[38]....
        /*0324*/ 	.word	0x00005f00
        /*0328*/ 	.word	0x00000009
        /*032c*/ 	.word	0x00000000
        /*0330*/ 	.short	0x010a
        /*0332*/ 	.byte	0x3f
	.zero		1


	//   ....[39]....
        /*0334*/ 	.word	0x00005f50
        /*0338*/ 	.word	0x00000008
        /*033c*/ 	.word	0x00000000
        /*0340*/ 	.short	0x010a
        /*0342*/ 	.byte	0x3f
	.zero		1


	//   ....[40]....
        /*0344*/ 	.word	0x00005fa0
        /*0348*/ 	.word	0x00000009
        /*034c*/ 	.word	0x00000000
        /*0350*/ 	.short	0x010a
        /*0352*/ 	.byte	0x3f
	.zero		1


	//   ....[41]....
        /*0354*/ 	.word	0x00005ff0
        /*0358*/ 	.word	0x00000006
        /*035c*/ 	.word	0x00000000
        /*0360*/ 	.short	0x010a
        /*0362*/ 	.byte	0x3f
	.zero		1


	//----- nvinfo : EIATTR_NUM_MBARRIERS
	.align		4
.L_37:
        /*0364*/ 	.byte	0x03, 0x38
        /*0366*/ 	.short	0x0010


	//----- nvinfo : EIATTR_EXIT_INSTR_OFFSETS
	.align		4
        /*0368*/ 	.byte	0x04, 0x1c
        /*036a*/ 	.short	(.L_39 - .L_38)


	//   ....[0]....
.L_38:
        /*036c*/ 	.word	0x00001410


	//   ....[1]....
        /*0370*/ 	.word	0x00001470


	//   ....[2]....
        /*0374*/ 	.word	0x00004a70


	//   ....[3]....
        /*0378*/ 	.word	0x00004aa0


	//   ....[4]....
        /*037c*/ 	.word	0x00005c50


	//----- nvinfo : EIATTR_MAX_THREADS
	.align		4
.L_39:
        /*0380*/ 	.byte	0x04, 0x05
        /*0382*/ 	.short	(.L_41 - .L_40)
.L_40:
        /*0384*/ 	.word	0x00000180
        /*0388*/ 	.word	0x00000001
        /*038c*/ 	.word	0x00000001


	//----- nvinfo : EIATTR_CRS_STACK_SIZE
	.align		4
.L_41:
        /*0390*/ 	.byte	0x04, 0x1e
        /*0392*/ 	.short	(.L_43 - .L_42)
.L_42:
        /*0394*/ 	.word	0x00000000


	//----- nvinfo : EIATTR_CBANK_PARAM_SIZE
	.align		4
.L_43:
        /*0398*/ 	.byte	0x03, 0x19
        /*039a*/ 	.short	0x0470


	//----- nvinfo : EIATTR_PARAM_CBANK
	.align		4
        /*039c*/ 	.byte	0x04, 0x0a
        /*039e*/ 	.short	(.L_45 - .L_44)
	.align		4
.L_44:
        /*03a0*/ 	.word	index@(.nv.constant0._ZN7cutlass13device_kernelINS_4gemm6kernel13GemmUniversalIN4cute5tupleIJiiiiEEENS1_10collective13CollectiveMmaINS1_34MainloopSm90TmaGmmaWarpSpecializedILi5ENS5_IJNS4_1CILi2EEESB_NSA_ILi1EEEEEENS1_32KernelTmaWarpSpecializedPingpongEEENS5_IJNSA_ILi64EEESG_NSA_ILi32EEEEEENS_6half_tENS5_IJlSC_lEEESJ_SK_NS4_8TiledMMAINS4_8MMA_AtomIJNS4_4SM904GMMA25MMA_64x64x16_F32F16F16_SSILNSO_5MajorE0ELSQ_0ELNSO_7ScaleInE1ELSR_1EEEEEENS4_6LayoutINS5_IJSC_SC_SC_EEENS5_IJNSA_ILi0EEESW_SW_EEEEENS5_IJNS4_10UnderscoreESZ_SZ_EEEEENS4_23SM90_TMA_LOAD_MULTICASTENS4_14ComposedLayoutINS4_7SwizzleILi2ELi4ELi3EEENS4_18smem_ptr_flag_bitsILi16EEENSU_INS5_IJNSA_ILi8EEESH_EEENS5_IJSH_SC_EEEEEEEvNS4_8identityES12_S1C_vS1D_EENS_8epilogue10collective6detail29Sm90TmaWarpSpecializedAdapterINS1G_15DefaultEpilogueISJ_SK_SK_NS1F_6thread17LinearCombinationISJ_Li1EffLNS1K_9ScaleType4KindE0ELNS_15FloatRoundStyleE2ESJ_EENS1_15EpilogueDefaultEEEEEvvEEEEvNT_6ParamsE)
        /*03a4*/ 	.short	0x0210
        /*03a6*/ 	.short	0x0470


	//----- nvinfo : EIATTR_SW_WAR
	.align		4
.L_45:
        /*03a8*/ 	.byte	0x04, 0x36
        /*03aa*/ 	.short	(.L_47 - .L_46)
.L_46:
        /*03ac*/ 	.word	0x00000008
.L_47:


//--------------------- .nv.callgraph             --------------------------
	.section	.nv.callgraph,"",@"SHT_CUDA_CALLGRAPH"
	.align	4
	.sectionentsize	8
	.align		4
        /*0000*/ 	.word	0x00000000
	.align		4
        /*0004*/ 	.word	0xffffffff
	.align		4
        /*0008*/ 	.word	index@(_ZN7cutlass13device_kernelINS_4gemm6kernel13GemmUniversalIN4cute5tupleIJiiiiEEENS1_10collective13CollectiveMmaINS1_34MainloopSm90TmaGmmaWarpSpecializedILi5ENS5_IJNS4_1CILi2EEESB_NSA_ILi1EEEEEENS1_32KernelTmaWarpSpecializedPingpongEEENS5_IJNSA_ILi64EEESG_NSA_ILi32EEEEEENS_6half_tENS5_IJlSC_lEEESJ_SK_NS4_8TiledMMAINS4_8MMA_AtomIJNS4_4SM904GMMA25MMA_64x64x16_F32F16F16_SSILNSO_5MajorE0ELSQ_0ELNSO_7ScaleInE1ELSR_1EEEEEENS4_6LayoutINS5_IJSC_SC_SC_EEENS5_IJNSA_ILi0EEESW_SW_EEEEENS5_IJNS4_10UnderscoreESZ_SZ_EEEEENS4_23SM90_TMA_LOAD_MULTICASTENS4_14ComposedLayoutINS4_7SwizzleILi2ELi4ELi3EEENS4_18smem_ptr_flag_bitsILi16EEENSU_INS5_IJNSA_ILi8EEESH_EEENS5_IJSH_SC_EEEEEEEvNS4_8identityES12_S1C_vS1D_EENS_8epilogue10collective6detail29Sm90TmaWarpSpecializedAdapterINS1G_15DefaultEpilogueISJ_SK_SK_NS1F_6thread17LinearCombinationISJ_Li1EffLNS1K_9ScaleType4KindE0ELNS_15FloatRoundStyleE2ESJ_EENS1_15EpilogueDefaultEEEEEvvEEEEvNT_6ParamsE)
	.align		4
        /*000c*/ 	.word	index@(__assertfail)
	.align		4
        /*0010*/ 	.word	0x00000000
	.align		4
        /*0014*/ 	.word	0xfffffffe
	.align		4
        /*0018*/ 	.word	0x00000000
	.align		4
        /*001c*/ 	.word	0xfffffffd
	.align		4
        /*0020*/ 	.word	0x00000000
	.align		4
        /*0024*/ 	.word	0xfffffffc


//--------------------- .nv.constant4             --------------------------
	.section	.nv.constant4,"a",@progbits
	.align	8
	.align		8
.nv.constant4:
        /*0000*/ 	.dword	__assertfail
	.align		8
        /*0008*/ 	.dword	__unnamed_1
	.align		8
        /*0010*/ 	.dword	_ZN39_INTERNAL_fc0a81a7_4_k_cu_87828ddb_40054cuda3std3__45__cpo5beginE
	.align		8
        /*0018*/ 	.dword	_ZN39_INTERNAL_fc0a81a7_4_k_cu_87828ddb_40054cuda3std3__45__cpo3endE
	.align		8
        /*0020*/ 	.dword	_ZN39_INTERNAL_fc0a81a7_4_k_cu_87828ddb_40054cuda3std3__45__cpo6cbeginE
	.align		8
        /*0028*/ 	.dword	_ZN39_INTERNAL_fc0a81a7_4_k_cu_87828ddb_40054cuda3std3__45__cpo4cendE
	.align		8
        /*0030*/ 	.dword	_ZN39_INTERNAL_fc0a81a7_4_k_cu_87828ddb_40054cuda3std3__441_GLOBAL__N__fc0a81a7_4_k_cu_87828ddb_40056ignoreE
	.align		8
        /*0038*/ 	.dword	_ZN39_INTERNAL_fc0a81a7_4_k_cu_87828ddb_40054cuda3std3__419piecewise_constructE
	.align		8
        /*0040*/ 	.dword	_ZN39_INTERNAL_fc0a81a7_4_k_cu_87828ddb_40054cuda3std3__48in_placeE
	.align		8
        /*0048*/ 	.dword	_ZN39_INTERNAL_fc0a81a7_4_k_cu_87828ddb_40054cuda3std6ranges3__45__cpo4swapE
	.align		8
        /*0050*/ 	.dword	_ZN39_INTERNAL_fc0a81a7_4_k_cu_87828ddb_40054cuda3std6ranges3__45__cpo9iter_moveE
	.align		8
        /*0058*/ 	.dword	_ZN39_INTERNAL_fc0a81a7_4_k_cu_87828ddb_40054cute7productE
	.align		8
        /*0060*/ 	.dword	_ZN39_INTERNAL_fc0a81a7_4_k_cu_87828ddb_40054cute1_E
	.align		8
        /*0068*/ 	.dword	$str$22
	.align		8
        /*0070*/ 	.dword	$str$23


//--------------------- .text._ZN7cutlass13device_kernelINS_4gemm6kernel13GemmUniversalIN4cute5tupleIJiiiiEEENS1_10collective13CollectiveMmaINS1_34MainloopSm90TmaGmmaWarpSpecializedILi5ENS5_IJNS4_1CILi2EEESB_NSA_ILi1EEEEEENS1_32KernelTmaWarpSpecializedPingpongEEENS5_IJNSA_ILi64EEESG_NSA_ILi32EEEEEENS_6half_tENS5_IJlSC_lEEESJ_SK_NS4_8TiledMMAINS4_8MMA_AtomIJNS4_4SM904GMMA25MMA_64x64x16_F32F16F16_SSILNSO_5MajorE0ELSQ_0ELNSO_7ScaleInE1ELSR_1EEEEEENS4_6LayoutINS5_IJSC_SC_SC_EEENS5_IJNSA_ILi0EEESW_SW_EEEEENS5_IJNS4_10UnderscoreESZ_SZ_EEEEENS4_23SM90_TMA_LOAD_MULTICASTENS4_14ComposedLayoutINS4_7SwizzleILi2ELi4ELi3EEENS4_18smem_ptr_flag_bitsILi16EEENSU_INS5_IJNSA_ILi8EEESH_EEENS5_IJSH_SC_EEEEEEEvNS4_8identityES12_S1C_vS1D_EENS_8epilogue10collective6detail29Sm90TmaWarpSpecializedAdapterINS1G_15DefaultEpilogueISJ_SK_SK_NS1F_6thread17LinearCombinationISJ_Li1EffLNS1K_9ScaleType4KindE0ELNS_15FloatRoundStyleE2ESJ_EENS1_15EpilogueDefaultEEEEEvvEEEEvNT_6ParamsE --------------------------
	.section	.text._ZN7cutlass13device_kernelINS_4gemm6kernel13GemmUniversalIN4cute5tupleIJiiiiEEENS1_10collective13CollectiveMmaINS1_34MainloopSm90TmaGmmaWarpSpecializedILi5ENS5_IJNS4_1CILi2EEESB_NSA_ILi1EEEEEENS1_32KernelTmaWarpSpecializedPingpongEEENS5_IJNSA_ILi64EEESG_NSA_ILi32EEEEEENS_6half_tENS5_IJlSC_lEEESJ_SK_NS4_8TiledMMAINS4_8MMA_AtomIJNS4_4SM904GMMA25MMA_64x64x16_F32F16F16_SSILNSO_5MajorE0ELSQ_0ELNSO_7ScaleInE1ELSR_1EEEEEENS4_6LayoutINS5_IJSC_SC_SC_EEENS5_IJNSA_ILi0EEESW_SW_EEEEENS5_IJNS4_10UnderscoreESZ_SZ_EEEEENS4_23SM90_TMA_LOAD_MULTICASTENS4_14ComposedLayoutINS4_7SwizzleILi2ELi4ELi3EEENS4_18smem_ptr_flag_bitsILi16EEENSU_INS5_IJNSA_ILi8EEESH_EEENS5_IJSH_SC_EEEEEEEvNS4_8identityES12_S1C_vS1D_EENS_8epilogue10collective6detail29Sm90TmaWarpSpecializedAdapterINS1G_15DefaultEpilogueISJ_SK_SK_NS1F_6thread17LinearCombinationISJ_Li1EffLNS1K_9ScaleType4KindE0ELNS_15FloatRoundStyleE2ESJ_EENS1_15EpilogueDefaultEEEEEvvEEEEvNT_6ParamsE,"ax",@progbits
	.align	128
.text._ZN7cutlass13device_kernelINS_4gemm6kernel13GemmUniversalIN4cute5tupleIJiiiiEEENS1_10collective13CollectiveMmaINS1_34MainloopSm90TmaGmmaWarpSpecializedILi5ENS5_IJNS4_1CILi2EEESB_NSA_ILi1EEEEEENS1_32KernelTmaWarpSpecializedPingpongEEENS5_IJNSA_ILi64EEESG_NSA_ILi32EEEEEENS_6half_tENS5_IJlSC_lEEESJ_SK_NS4_8TiledMMAINS4_8MMA_AtomIJNS4_4SM904GMMA25MMA_64x64x16_F32F16F16_SSILNSO_5MajorE0ELSQ_0ELNSO_7ScaleInE1ELSR_1EEEEEENS4_6LayoutINS5_IJSC_SC_SC_EEENS5_IJNSA_ILi0EEESW_SW_EEEEENS5_IJNS4_10UnderscoreESZ_SZ_EEEEENS4_23SM90_TMA_LOAD_MULTICASTENS4_14ComposedLayoutINS4_7SwizzleILi2ELi4ELi3EEENS4_18smem_ptr_flag_bitsILi16EEENSU_INS5_IJNSA_ILi8EEESH_EEENS5_IJSH_SC_EEEEEEEvNS4_8identityES12_S1C_vS1D_EENS_8epilogue10collective6detail29Sm90TmaWarpSpecializedAdapterINS1G_15DefaultEpilogueISJ_SK_SK_NS1F_6thread17LinearCombinationISJ_Li1EffLNS1K_9ScaleType4KindE0ELNS_15FloatRoundStyleE2ESJ_EENS1_15EpilogueDefaultEEEEEvvEEEEvNT_6ParamsE:
        .type           _ZN7cutlass13device_kernelINS_4gemm6kernel13GemmUniversalIN4cute5tupleIJiiiiEEENS1_10collective13CollectiveMmaINS1_34MainloopSm90TmaGmmaWarpSpecializedILi5ENS5_IJNS4_1CILi2EEESB_NSA_ILi1EEEEEENS1_32KernelTmaWarpSpecializedPingpongEEENS5_IJNSA_ILi64EEESG_NSA_ILi32EEEEEENS_6half_tENS5_IJlSC_lEEESJ_SK_NS4_8TiledMMAINS4_8MMA_AtomIJNS4_4SM904GMMA25MMA_64x64x16_F32F16F16_SSILNSO_5MajorE0ELSQ_0ELNSO_7ScaleInE1ELSR_1EEEEEENS4_6LayoutINS5_IJSC_SC_SC_EEENS5_IJNSA_ILi0EEESW_SW_EEEEENS5_IJNS4_10UnderscoreESZ_SZ_EEEEENS4_23SM90_TMA_LOAD_MULTICASTENS4_14ComposedLayoutINS4_7SwizzleILi2ELi4ELi3EEENS4_18smem_ptr_flag_bitsILi16EEENSU_INS5_IJNSA_ILi8EEESH_EEENS5_IJSH_SC_EEEEEEEvNS4_8identityES12_S1C_vS1D_EENS_8epilogue10collective6detail29Sm90TmaWarpSpecializedAdapterINS1G_15DefaultEpilogueISJ_SK_SK_NS1F_6thread17LinearCombinationISJ_Li1EffLNS1K_9ScaleType4KindE0ELNS_15FloatRoundStyleE2ESJ_EENS1_15EpilogueDefaultEEEEEvvEEEEvNT_6ParamsE,@function
        .size           _ZN7cutlass13device_kernelINS_4gemm6kernel13GemmUniversalIN4cute5tupleIJiiiiEEENS1_10collective13CollectiveMmaINS1_34MainloopSm90TmaGmmaWarpSpecializedILi5ENS5_IJNS4_1CILi2EEESB_NSA_ILi1EEEEEENS1_32KernelTmaWarpSpecializedPingpongEEENS5_IJNSA_ILi64EEESG_NSA_ILi32EEEEEENS_6half_tENS5_IJlSC_lEEESJ_SK_NS4_8TiledMMAINS4_8MMA_AtomIJNS4_4SM904GMMA25MMA_64x64x16_F32F16F16_SSILNSO_5MajorE0ELSQ_0ELNSO_7ScaleInE1ELSR_1EEEEEENS4_6LayoutINS5_IJSC_SC_SC_EEENS5_IJNSA_ILi0EEESW_SW_EEEEENS5_IJNS4_10UnderscoreESZ_SZ_EEEEENS4_23SM90_TMA_LOAD_MULTICASTENS4_14ComposedLayoutINS4_7SwizzleILi2ELi4ELi3EEENS4_18smem_ptr_flag_bitsILi16EEENSU_INS5_IJNSA_ILi8EEESH_EEENS5_IJSH_SC_EEEEEEEvNS4_8identityES12_S1C_vS1D_EENS_8epilogue10collective6detail29Sm90TmaWarpSpecializedAdapterINS1G_15DefaultEpilogueISJ_SK_SK_NS1F_6thread17LinearCombinationISJ_Li1EffLNS1K_9ScaleType4KindE0ELNS_15FloatRoundStyleE2ESJ_EENS1_15EpilogueDefaultEEEEEvvEEEEvNT_6ParamsE,(.L_x_139 - _ZN7cutlass13device_kernelINS_4gemm6kernel13GemmUniversalIN4cute5tupleIJiiiiEEENS1_10collective13CollectiveMmaINS1_34MainloopSm90TmaGmmaWarpSpecializedILi5ENS5_IJNS4_1CILi2EEESB_NSA_ILi1EEEEEENS1_32KernelTmaWarpSpecializedPingpongEEENS5_IJNSA_ILi64EEESG_NSA_ILi32EEEEEENS_6half_tENS5_IJlSC_lEEESJ_SK_NS4_8TiledMMAINS4_8MMA_AtomIJNS4_4SM904GMMA25MMA_64x64x16_F32F16F16_SSILNSO_5MajorE0ELSQ_0ELNSO_7ScaleInE1ELSR_1EEEEEENS4_6LayoutINS5_IJSC_SC_SC_EEENS5_IJNSA_ILi0EEESW_SW_EEEEENS5_IJNS4_10UnderscoreESZ_SZ_EEEEENS4_23SM90_TMA_LOAD_MULTICASTENS4_14ComposedLayoutINS4_7SwizzleILi2ELi4ELi3EEENS4_18smem_ptr_flag_bitsILi16EEENSU_INS5_IJNSA_ILi8EEESH_EEENS5_IJSH_SC_EEEEEEEvNS4_8identityES12_S1C_vS1D_EENS_8epilogue10collective6detail29Sm90TmaWarpSpecializedAdapterINS1G_15DefaultEpilogueISJ_SK_SK_NS1F_6thread17LinearCombinationISJ_Li1EffLNS1K_9ScaleType4KindE0ELNS_15FloatRoundStyleE2ESJ_EENS1_15EpilogueDefaultEEEEEvvEEEEvNT_6ParamsE)
        .other          _ZN7cutlass13device_kernelINS_4gemm6kernel13GemmUniversalIN4cute5tupleIJiiiiEEENS1_10collective13CollectiveMmaINS1_34MainloopSm90TmaGmmaWarpSpecializedILi5ENS5_IJNS4_1CILi2EEESB_NSA_ILi1EEEEEENS1_32KernelTmaWarpSpecializedPingpongEEENS5_IJNSA_ILi64EEESG_NSA_ILi32EEEEEENS_6half_tENS5_IJlSC_lEEESJ_SK_NS4_8TiledMMAINS4_8MMA_AtomIJNS4_4SM904GMMA25MMA_64x64x16_F32F16F16_SSILNSO_5MajorE0ELSQ_0ELNSO_7ScaleInE1ELSR_1EEEEEENS4_6LayoutINS5_IJSC_SC_SC_EEENS5_IJNSA_ILi0EEESW_SW_EEEEENS5_IJNS4_10UnderscoreESZ_SZ_EEEEENS4_23SM90_TMA_LOAD_MULTICASTENS4_14ComposedLayoutINS4_7SwizzleILi2ELi4ELi3EEENS4_18smem_ptr_flag_bitsILi16EEENSU_INS5_IJNSA_ILi8EEESH_EEENS5_IJSH_SC_EEEEEEEvNS4_8identityES12_S1C_vS1D_EENS_8epilogue10collective6detail29Sm90TmaWarpSpecializedAdapterINS1G_15DefaultEpilogueISJ_SK_SK_NS1F_6thread17LinearCombinationISJ_Li1EffLNS1K_9ScaleType4KindE0ELNS_15FloatRoundStyleE2ESJ_EENS1_15EpilogueDefaultEEEEEvvEEEEvNT_6ParamsE,@"STO_CUDA_ENTRY STV_DEFAULT"
_ZN7cutlass13device_kernelINS_4gemm6kernel13GemmUniversalIN4cute5tupleIJiiiiEEENS1_10collective13CollectiveMmaINS1_34MainloopSm90TmaGmmaWarpSpecializedILi5ENS5_IJNS4_1CILi2EEESB_NSA_ILi1EEEEEENS1_32KernelTmaWarpSpecializedPingpongEEENS5_IJNSA_ILi64EEESG_NSA_ILi32EEEEEENS_6half_tENS5_IJlSC_lEEESJ_SK_NS4_8TiledMMAINS4_8MMA_AtomIJNS4_4SM904GMMA25MMA_64x64x16_F32F16F16_SSILNSO_5MajorE0ELSQ_0ELNSO_7ScaleInE1ELSR_1EEEEEENS4_6LayoutINS5_IJSC_SC_SC_EEENS5_IJNSA_ILi0EEESW_SW_EEEEENS5_IJNS4_10UnderscoreESZ_SZ_EEEEENS4_23SM90_TMA_LOAD_MULTICASTENS4_14ComposedLayoutINS4_7SwizzleILi2ELi4ELi3EEENS4_18smem_ptr_flag_bitsILi16EEENSU_INS5_IJNSA_ILi8EEESH_EEENS5_IJSH_SC_EEEEEEEvNS4_8identityES12_S1C_vS1D_EENS_8epilogue10collective6detail29Sm90TmaWarpSpecializedAdapterINS1G_15DefaultEpilogueISJ_SK_SK_NS1F_6thread17LinearCombinationISJ_Li1EffLNS1K_9ScaleType4KindE0ELNS_15FloatRoundStyleE2ESJ_EENS1_15EpilogueDefaultEEEEEvvEEEEvNT_6ParamsE:
[----:B------:R-:W0:Y:S02]  /*0000*/  LDC R1, c[0x0][0x28] ;  /* 0x00000a00ff017b82 */ /* 0x000e240000000800 */
[----:B0-----:R-:W-:Y:S01]  /*0010*/  VIADD R1, R1, 0xfffffff8 ;  /* 0xfffffff801017836 */ /* 0x001fe20000000000 */
[----:B------:R-:W0:Y:S01]  /*0020*/  S2R R4, SR_TID.X ;  /* 0x0000000000047919 */ /* 0x000e220000002100 */
[----:B------:R-:W-:Y:S01]  /*0030*/  ELECT P0, URZ, PT ;  /* 0x00000000003f782f */ /* 0x000fe20003800000 */
[----:B------:R-:W-:Y:S01]  /*0040*/  BSSY B0, `(.L_x_0) ;  /* 0x000000f000007945 */ /* 0x000fe20003800000 */
[--C-:B0-----:R-:W-:Y:S02]  /*0050*/  SHF.R.U32.HI R2, RZ, 0x5, R4.reuse ;  /* 0x00000005ff027819 */ /* 0x101fe40000011604 */
[----:B------:R-:W-:-:S03]  /*0060*/  SHF.R.U32.HI R7, RZ, 0x7, R4 ;  /* 0x00000007ff077819 */ /* 0x000fc60000011604 */
[----:B------:R-:W0:Y:S04]  /*0070*/  SHFL.IDX PT, R5, R2, RZ, 0x1f ;  /* 0x00001fff02057589 */ /* 0x000e2800000e0000 */
[----:B------:R1:W2:Y:S01]  /*0080*/  SHFL.IDX PT, R10, R7, RZ, 0x1f ;  /* 0x00001fff070a7589 */ /* 0x0002a200000e0000 */
[----:B0-----:R-:W-:-:S13]  /*0090*/  ISETP.NE.OR P0, PT, R5, RZ, !P0 ;  /* 0x000000ff0500720c */ /* 0x001fda0004705670 */
[----:B-12---:R-:W-:Y:S05]  /*00a0*/  @P0 BRA `(.L_x_1) ;  /* 0x0000000000200947 */ /* 0x006fea0003800000 */
[----:B------:R-:W-:Y:S02]  /*00b0*/  ULDC.64 UR4, c[0x0][0x198] ;  /* 0x0000660000047ab9 */ /* 0x000fe40000000a00 */
[----:B------:R-:W-:Y:S02]  /*00c0*/  UIADD3 UR6, UP0, UR4, 0xf0, URZ ;  /* 0x000000f004067890 */ /* 0x000fe4000ff1e03f */
[----:B------:R-:W-:Y:S02]  /*00d0*/  UIADD3 UR4, UP1, UR4, 0x1f0, URZ ;  /* 0x000001f004047890 */ /* 0x000fe4000ff3e03f */
[----:B------:R-:W-:Y:S02]  /*00e0*/  UIADD3.X UR7, URZ, UR5, URZ, UP0, !UPT ;  /* 0x000000053f077290 */ /* 0x000fe400087fe43f */
[----:B------:R-:W-:-:S07]  /*00f0*/  UIADD3.X UR5, URZ, UR5, URZ, UP1, !UPT ;  /* 0x000000053f057290 */ /* 0x000fce0008ffe43f */
[----:B------:R0:W-:Y:S02]  /*0100*/  UTMACCTL.PF [UR6] ;  /* 0x00000000060079b9 */ /* 0x0001e40008040000 */
[----:B------:R0:W-:Y:S02]  /*0110*/  UTMACCTL.PF [UR4] ;  /* 0x00000000040079b9 */ /* 0x0001e40008040000 */
[----:B0-----:R-:W-:Y:S01]  /*0120*/  NOP ;  /* 0x0000000000007918 */ /* 0x001fe20000000000 */
.L_x_1:
[----:B------:R-:W-:Y:S05]  /*0130*/  BSYNC B0 ;  /* 0x0000000000007941 */ /* 0x000fea0003800000 */
.L_x_0:
[----:B------:R-:W0:Y:S01]  /*0140*/  SHFL.IDX PT, R8, R2, RZ, 0x1f ;  /* 0x00001fff02087589 */ /* 0x000e2200000e0000 */
[----:B------:R-:W-:-:S04]  /*0150*/  SHF.R.S32.HI R3, RZ, 0x1f, R4 ;  /* 0x0000001fff037819 */ /* 0x000fc80000011404 */
[----:B------:R-:W-:Y:S02]  /*0160*/  LEA.HI R3, R3, R4, RZ, 0x7 ;  /* 0x0000000403037211 */ /* 0x000fe400078f38ff */
[----:B0-----:R-:W-:-:S13]  /*0170*/  ISETP.NE.AND P0, PT, R8, RZ, PT ;  /* 0x000000ff0800720c */ /* 0x001fda0003f05270 */
[----:B------:R-:W-:Y:S05]  /*0180*/  @P0 BRA `(.L_x_2) ;  /* 0x0000000000600947 */ /* 0x000fea0003800000 */
[----:B------:R-:W0:Y:S01]  /*0190*/  S2UR UR8, SR_CgaCtaId ;  /* 0x00000000000879c3 */ /* 0x000e220000008800 */
[----:B------:R-:W-:Y:S01]  /*01a0*/  UMOV UR4, 0x400 ;  /* 0x0000040000047882 */ /* 0x000fe20000000000 */
[----:B------:R-:W-:Y:S01]  /*01b0*/  UMOV UR5, 0x1 ;  /* 0x0000000100057882 */ /* 0x000fe20000000000 */
[----:B------:R-:W-:Y:S01]  /*01c0*/  UMOV UR6, 0x3 ;  /* 0x0000000300067882 */ /* 0x000fe20000000000 */
[----:B------:R-:W-:Y:S01]  /*01d0*/  ELECT P0, URZ, PT ;  /* 0x00000000003f782f */ /* 0x000fe20003800000 */
[----:B------:R-:W-:-:S04]  /*01e0*/  UIADD3 UR6, -UR6, 0x100000, URZ ;  /* 0x0010000006067890 */ /* 0x000fc8000fffe13f */
[----:B------:R-:W-:Y:S02]  /*01f0*/  USHF.L.U32 UR7, UR6, 0xb, URZ ;  /* 0x0000000b06077899 */ /* 0x000fe4000800063f */
[----:B------:R-:W-:Y:S02]  /*0200*/  USHF.L.U32 UR6, UR6, 0x1, URZ ;  /* 0x0000000106067899 */ /* 0x000fe4000800063f */
[----:B0-----:R-:W-:Y:S02]  /*0210*/  ULEA UR8, UR8, UR4, 0x18 ;  /* 0x0000000408087291 */ /* 0x001fe4000f8ec03f */
[----:B------:R-:W-:-:S04]  /*0220*/  UIADD3 UR4, -UR5, 0x100000, URZ ;  /* 0x0010000005047890 */ /* 0x000fc8000fffe13f */
[----:B------:R-:W-:Y:S02]  /*0230*/  USHF.L.U32 UR5, UR4, 0xb, URZ ;  /* 0x0000000b04057899 */ /* 0x000fe4000800063f */
[----:B------:R-:W-:Y:S01]  /*0240*/  USHF.L.U32 UR4, UR4, 0x1, URZ ;  /* 0x0000000104047899 */ /* 0x000fe2000800063f */
[----:B------:R-:W0:Y:S11]  /*0250*/  FENCE.VIEW.ASYNC.S ;  /* 0x00000000000073c6 */ /* 0x000e360000000000 */
[----:B0-----:R0:W1:Y:S01]  /*0260*/  SYNCS.EXCH.64 URZ, [UR8], UR4 ;  /* 0x00000004083f75b2 */ /* 0x0010620008000100 */
[----:B------:R0:W2:Y:S01]  /*0270*/  SYNCS.EXCH.64 URZ, [UR8+0x28], UR6 ;  /* 0x00002806083f75b2 */ /* 0x0000a20008000100 */
[----:B------:R0:W3:Y:S01]  /*0280*/  SYNCS.EXCH.64 URZ, [UR8+0x8], UR4 ;  /* 0x00000804083f75b2 */ /* 0x0000e20008000100 */
[----:B------:R0:W4:Y:S01]  /*0290*/  SYNCS.EXCH.64 URZ, [UR8+0x30], UR6 ;  /* 0x00003006083f75b2 */ /* 0x0001220008000100 */
[----:B------:R0:W0:Y:S01]  /*02a0*/  SYNCS.EXCH.64 URZ, [UR8+0x10], UR4 ;  /* 0x00001004083f75b2 */ /* 0x0000220008000100 */
[----:B------:R0:W0:Y:S01]  /*02b0*/  SYNCS.EXCH.64 URZ, [UR8+0x38], UR6 ;  /* 0x00003806083f75b2 */ /* 0x0000220008000100 */
[----:B------:R0:W0:Y:S01]  /*02c0*/  SYNCS.EXCH.64 URZ, [UR8+0x18], UR4 ;  /* 0x00001804083f75b2 */ /* 0x0000220008000100 */
[----:B------:R0:W0:Y:S01]  /*02d0*/  SYNCS.EXCH.64 URZ, [UR8+0x40], UR6 ;  /* 0x00004006083f75b2 */ /* 0x0000220008000100 */
[----:B------:R0:W0:Y:S01]  /*02e0*/  SYNCS.EXCH.64 URZ, [UR8+0x20], UR4 ;  /* 0x00002004083f75b2 */ /* 0x0000220008000100 */
[----:B------:R0:W0:Y:S01]  /*02f0*/  SYNCS.EXCH.64 URZ, [UR8+0x48], UR6 ;  /* 0x00004806083f75b2 */ /* 0x0000220008000100 */
[----:B------:R-:W-:Y:S01]  /*0300*/  NOP ;  /* 0x0000000000007918 */ /* 0x000fe20000000000 */
.L_x_2:
[----:B------:R-:W5:Y:S01]  /*0310*/  SHFL.IDX PT, R13, R2, RZ, 0x1f ;  /* 0x00001fff020d7589 */ /* 0x000f6200000e0000 */
[----:B------:R-:W1:Y:S01]  /*0320*/  S2UR UR12, SR_CTAID.X ;  /* 0x00000000000c79c3 */ /* 0x000e620000002500 */
[----:B------:R-:W-:Y:S02]  /*0330*/  LOP3.LUT R3, R3, 0xffffff80, RZ, 0xc0, !PT ;  /* 0xffffff8003037812 */ /* 0x000fe400078ec0ff */
[----:B------:R-:W-:Y:S01]  /*0340*/  ELECT P0, URZ, PT ;  /* 0x00000000003f782f */ /* 0x000fe20003800000 */
[----:B------:R2:W3:Y:S01]  /*0350*/  SHFL.IDX PT, R12, R2, RZ, 0x1f ;  /* 0x00001fff020c7589 */ /* 0x0004e200000e0000 */
[----:B------:R-:W-:Y:S01]  /*0360*/  ELECT P1, URZ, PT ;  /* 0x00000000003f782f */ /* 0x000fe20003820000 */
[----:B------:R-:W-:Y:S01]  /*0370*/  NOP ;  /* 0x0000000000007918 */ /* 0x000fe20000000000 */
[----:B------:R-:W-:Y:S01]  /*0380*/  IMAD.IADD R3, R4, 0x1, -R3 ;  /* 0x0000000104037824 */ /* 0x000fe200078e0a03 */
[----:B------:R-:W4:Y:S01]  /*0390*/  S2R R6, SR_CTAID.Y ;  /* 0x0000000000067919 */ /* 0x000f220000002600 */
[----:B0-----:R-:W-:Y:S01]  /*03a0*/  ULDC UR4, c[0x0][0x150] ;  /* 0x0000540000047ab9 */ /* 0x001fe20000000800 */
[----:B------:R-:W0:Y:S01]  /*03b0*/  LDC R14, c[0x0][0x144] ;  /* 0x00005100ff0e7b82 */ /* 0x000e220000000800 */
[----:B------:R-:W-:Y:S01]  /*03c0*/  UMOV UR11, 0x80 ;  /* 0x00000080000b7882 */ /* 0x000fe20000000000 */
[----:B------:R-:W-:Y:S01]  /*03d0*/  SHF.R.S32.HI R0, RZ, 0x1f, R3 ;  /* 0x0000001fff007819 */ /* 0x000fe20000011403 */
[----:B------:R-:W-:Y:S01]  /*03e0*/  NOP ;  /* 0x0000000000007918 */ /* 0x000fe20000000000 */
[C---:B------:R-:W-:Y:S01]  /*03f0*/  VIADD R35, R10.reuse, 0xffffffff ;  /* 0xffffffff0a237836 */ /* 0x040fe20000000000 */
[----:B------:R-:W-:Y:S01]  /*0400*/  ISETP.NE.AND P4, PT, R10, RZ, PT ;  /* 0x000000ff0a00720c */ /* 0x000fe20003f85270 */
[----:B------:R-:W-:Y:S01]  /*0410*/  IMAD.MOV.U32 R57, RZ, RZ, 0x1 ;  /* 0x00000001ff397424 */ /* 0x000fe200078e00ff */
[----:B------:R-:W-:Y:S01]  /*0420*/  LEA.HI R9, R0, R3, RZ, 0x3 ;  /* 0x0000000300097211 */ /* 0x000fe200078f18ff */
[----:B------:R-:W0:Y:S01]  /*0430*/  LDC R15, c[0x0][0x140] ;  /* 0x00005000ff0f7b82 */ /* 0x000e220000000800 */
[----:B------:R-:W-:-:S02]  /*0440*/  ISETP.GE.U32.AND P6, PT, R35, 0x2, PT ;  /* 0x000000022300780c */ /* 0x000fc40003fc6070 */
[--C-:B------:R-:W-:Y:S02]  /*0450*/  SHF.R.S32.HI R11, RZ, 0x3, R9.reuse ;  /* 0x00000003ff0b7819 */ /* 0x100fe40000011409 */
[----:B--2---:R-:W-:Y:S02]  /*0460*/  SHF.R.S32.HI R2, RZ, 0x1f, R9 ;  /* 0x0000001fff027819 */ /* 0x004fe40000011409 */
[----:B------:R-:W-:Y:S01]  /*0470*/  SHF.R.S32.HI R9, RZ, 0x1f, R8 ;  /* 0x0000001fff097819 */ /* 0x000fe20000011408 */
[----:B------:R-:W2:Y:S01]  /*0480*/  LDC R25, c[0x0][0x148] ;  /* 0x00005200ff197b82 */ /* 0x000ea20000000800 */
[----:B-----5:R-:W-:Y:S02]  /*0490*/  ISETP.NE.OR P0, PT, R13, RZ, !P0 ;  /* 0x000000ff0d00720c */ /* 0x020fe40004705670 */
[----:B-1----:R-:W-:Y:S02]  /*04a0*/  I2FP.F32.U32 R13, UR12 ;  /* 0x0000000c000d7c45 */ /* 0x002fe40008201000 */
[----:B------:R-:W-:-:S02]  /*04b0*/  LEA.HI R2, R2, R11, RZ, 0x2 ;  /* 0x0000000b02027211 */ /* 0x000fc400078f10ff */
[----:B------:R-:W-:Y:S01]  /*04c0*/  LEA.HI R9, R9, R8, RZ, 0x2 ;  /* 0x0000000809097211 */ /* 0x000fe200078f10ff */
[----:B------:R-:W-:Y:S01]  /*04d0*/  FMUL R13, R13, UR4 ;  /* 0x000000040d0d7c20 */ /* 0x000fe20008400000 */
[----:B---3--:R-:W-:Y:S01]  /*04e0*/  ISETP.NE.OR P1, PT, R12, RZ, !P1 ;  /* 0x000000ff0c00720c */ /* 0x008fe20004f25670 */
[----:B------:R-:W-:Y:S01]  /*04f0*/  ULDC UR4, c[0x0][0x154] ;  /* 0x0000550000047ab9 */ /* 0x000fe20000000800 */
[----:B------:R-:W-:Y:S02]  /*0500*/  LOP3.LUT R12, R2, 0xfffffffc, RZ, 0xc0, !PT ;  /* 0xfffffffc020c7812 */ /* 0x000fe400078ec0ff */
[----:B------:R-:W-:Y:S01]  /*0510*/  LOP3.LUT R9, R9, 0x3ffffffc, RZ, 0xc0, !PT ;  /* 0x3ffffffc09097812 */ /* 0x000fe200078ec0ff */
[----:B------:R-:W1:Y:S01]  /*0520*/  F2I.U32.TRUNC.NTZ R13, R13 ;  /* 0x0000000d000d7305 */ /* 0x000e62000020f000 */
[----:B------:R-:W-:Y:S01]  /*0530*/  SHF.R.S32.HI R2, RZ, 0x1f, R5 ;  /* 0x0000001fff027819 */ /* 0x000fe20000011405 */
[----:B------:R-:W-:Y:S01]  /*0540*/  IMAD.IADD R12, R11, 0x1, -R12 ;  /* 0x000000010b0c7824 */ /* 0x000fe200078e0a0c */
[----:B------:R-:W-:Y:S01]  /*0550*/  VOTEU.ALL UP1, P0 ;  /* 0x00000000003f7886 */ /* 0x000fe20000020000 */
[----:B------:R-:W-:Y:S01]  /*0560*/  IMAD.IADD R9, R8, 0x1, -R9 ;  /* 0x0000000108097824 */ /* 0x000fe200078e0a09 */
[----:B------:R-:W-:Y:S01]  /*0570*/  LEA.HI R2, R2, R5, RZ, 0x2 ;  /* 0x0000000502027211 */ /* 0x000fe200078f10ff */
[----:B------:R-:W-:Y:S01]  /*0580*/  VOTEU.ALL UP0, P0 ;  /* 0x00000000003f7886 */ /* 0x000fe20000000000 */
[----:B----4-:R-:W-:Y:S01]  /*0590*/  I2FP.F32.U32 R8, R6 ;  /* 0x0000000600087245 */ /* 0x010fe20000201000 */
[----:B------:R-:W-:Y:S01]  /*05a0*/  IMAD R9, R9, 0x4, R12 ;  /* 0x0000000409097824 */ /* 0x000fe200078e020c */
[----:B------:R-:W-:Y:S01]  /*05b0*/  LOP3.LUT R2, R2, 0xfffffffc, RZ, 0xc0, !PT ;  /* 0xfffffffc02027812 */ /* 0x000fe200078ec0ff */
[----:B------:R-:W-:Y:S01]  /*05c0*/  VOTEU.ALL UP2, P1 ;  /* 0x00000000003f7886 */ /* 0x000fe20000840000 */
[----:B------:R-:W3:Y:S01]  /*05d0*/  @!UP1 S2UR UR7, SR_CgaCtaId ;  /* 0x00000000000799c3 */ /* 0x000ee20000008800 */
[----:B------:R-:W-:Y:S01]  /*05e0*/  FMUL R8, R8, UR4 ;  /* 0x0000000408087c20 */ /* 0x000fe20008400000 */
[----:B------:R-:W-:Y:S01]  /*05f0*/  IMAD.SHL.U32 R56, R9, 0x4, RZ ;  /* 0x0000000409387824 */ /* 0x000fe200078e00ff */
[----:B------:R-:W-:Y:S01]  /*0600*/  UMOV UR4, 0x20 ;  /* 0x0000002000047882 */ /* 0x000fe20000000000 */
[----:B------:R-:W-:Y:S01]  /*0610*/  IMAD.IADD R5, R5, 0x1, -R2 ;  /* 0x0000000105057824 */ /* 0x000fe200078e0a02 */
[----:B------:R-:W-:Y:S01]  /*0620*/  LEA.HI R2, R9, R9, RZ, 0x1 ;  /* 0x0000000909027211 */ /* 0x000fe200078f08ff */
[----:B-1----:R-:W-:Y:S01]  /*0630*/  IMAD.MOV R13, RZ, RZ, -R13 ;  /* 0x000000ffff0d7224 */ /* 0x002fe200078e0a0d */
[----:B------:R-:W1:Y:S01]  /*0640*/  F2I.U32.TRUNC.NTZ R8, R8 ;  /* 0x0000000800087305 */ /* 0x000e62000020f000 */
[----:B------:R-:W4:Y:S01]  /*0650*/  @!UP2 S2UR UR10, SR_CgaCtaId ;  /* 0x00000000000aa9c3 */ /* 0x000f220000008800 */
[----:B------:R-:W-:Y:S01]  /*0660*/  LOP3.LUT R2, R2, 0xfffffffe, RZ, 0xc0, !PT ;  /* 0xfffffffe02027812 */ /* 0x000fe200078ec0ff */
[----:B0-----:R-:W-:Y:S01]  /*0670*/  IMAD R21, R14, R13, UR12 ;  /* 0x0000000c0e157e24 */ /* 0x001fe2000f8e020d */
[----:B------:R-:W-:Y:S01]  /*0680*/  @!UP1 UMOV UR6, 0x400 ;  /* 0x0000040000069882 */ /* 0x000fe20000000000 */
[----:B------:R-:W-:-:S04]  /*0690*/  @!UP1 UIADD3 UR4, -UR4, 0x100000, URZ ;  /* 0x0010000004049890 */ /* 0x000fc8000fffe13f */
[----:B------:R-:W-:Y:S02]  /*06a0*/  @!UP1 USHF.L.U32 UR5, UR4, 0xb, URZ ;  /* 0x0000000b04059899 */ /* 0x000fe4000800063f */
[----:B------:R-:W-:Y:S01]  /*06b0*/  @!UP1 USHF.L.U32 UR4, UR4, 0x1, URZ ;  /* 0x0000000104049899 */ /* 0x000fe2000800063f */
[C---:B------:R-:W-:Y:S01]  /*06c0*/  LOP3.LUT R56, R9.reuse, 0xc, R56, 0x78, !PT ;  /* 0x0000000c09387812 */ /* 0x040fe200078e7838 */
[----:B------:R-:W-:Y:S01]  /*06d0*/  IMAD.IADD R2, R9, 0x1, -R2 ;  /* 0x0000000109027824 */ /* 0x000fe200078e0a02 */
[----:B------:R-:W-:Y:S01]  /*06e0*/  @!UP2 UMOV UR9, 0x400 ;  /* 0x000004000009a882 */ /* 0x000fe20000000000 */
[----:B------:R-:W-:Y:S01]  /*06f0*/  VOTEU.ALL UP3, P1 ;  /* 0x00000000003f7886 */ /* 0x000fe20000860000 */
[----:B------:R-:W-:Y:S01]  /*0700*/  VOTEU.ALL UP4, P1 ;  /* 0x00000000003f7886 */ /* 0x000fe20000880000 */
[----:B------:R-:W-:Y:S01]  /*0710*/  VOTEU.ALL UP5, P1 ;  /* 0x00000000003f7886 */ /* 0x000fe200008a0000 */
[----:B------:R-:W-:Y:S01]  /*0720*/  ISETP.NE.AND P3, PT, R2, R21, PT ;  /* 0x000000150200720c */ /* 0x000fe20003f65270 */
[----:B------:R0:W0:Y:S01]  /*0730*/  SHFL.IDX PT, R14, R7, RZ, 0x1f ;  /* 0x00001fff070e7589 */ /* 0x00002200000e0000 */
[----:B------:R-:W-:Y:S01]  /*0740*/  ISETP.EQ.U32.AND P2, PT, R15, 0x1, PT ;  /* 0x000000010f00780c */ /* 0x000fe20003f42070 */
[----:B-1----:R-:W-:Y:S01]  /*0750*/  IMAD.MOV R20, RZ, RZ, -R8 ;  /* 0x000000ffff147224 */ /* 0x002fe200078e0a08 */
[----:B---3--:R-:W-:-:S02]  /*0760*/  @!UP1 ULEA UR8, UR7, UR6, 0x18 ;  /* 0x0000000607089291 */ /* 0x008fc4000f8ec03f */
[----:B------:R-:W-:-:S04]  /*0770*/  @!UP2 UIADD3 UR6, -UR11, 0x100000, URZ ;  /* 0x001000000b06a890 */ /* 0x000fc8000fffe13f */
[----:B------:R-:W-:Y:S02]  /*0780*/  @!UP2 USHF.L.U32 UR7, UR6, 0xb, URZ ;  /* 0x0000000b0607a899 */ /* 0x000fe4000800063f */
[----:B------:R-:W-:Y:S01]  /*0790*/  @!UP2 USHF.L.U32 UR6, UR6, 0x1, URZ ;  /* 0x000000010606a899 */ /* 0x000fe2000800063f */
[----:B--2---:R-:W-:Y:S01]  /*07a0*/  IMAD R9, R25, R20, R6 ;  /* 0x0000001419097224 */ /* 0x004fe200078e0206 */
[----:B------:R-:W-:Y:S01]  /*07b0*/  VOTEU.ALL UP1, P0 ;  /* 0x00000000003f7886 */ /* 0x000fe20000020000 */
[----:B------:R-:W-:Y:S01]  /*07c0*/  LOP3.LUT P0, RZ, R3, 0x7, RZ, 0xc0, !PT ;  /* 0x0000000703ff7812 */ /* 0x000fe2000780c0ff */
[----:B----4-:R-:W-:Y:S01]  /*07d0*/  @!UP2 ULEA UR9, UR10, UR9, 0x18 ;  /* 0x000000090a09a291 */ /* 0x010fe2000f8ec03f */
[----:B------:R-:W-:Y:S01]  /*07e0*/  @P3 LEA.HI R2, R56, R56, RZ, 0x1 ;  /* 0x0000003838023211 */ /* 0x000fe200078f08ff */
[----:B------:R-:W-:Y:S01]  /*07f0*/  VOTEU.ALL UP2, P1 ;  /* 0x00000000003f7886 */ /* 0x000fe20000840000 */
[----:B------:R-:W-:Y:S01]  /*0800*/  ISETP.NE.AND P1, PT, R5, 0x3, PT ;  /* 0x000000030500780c */ /* 0x000fe20003f25270 */
[----:B------:R-:W1:Y:S02]  /*0810*/  FENCE.VIEW.ASYNC.S ;  /* 0x00000000000073c6 */ /* 0x000e640000000000 */
[----:B-1----:R1:W2:Y:S01]  /*0820*/  @!UP0 SYNCS.EXCH.64 URZ, [UR8+0x80], UR4 ;  /* 0x00008004083f85b2 */ /* 0x0022a20008000100 */
[----:B------:R-:W-:-:S02]  /*0830*/  @P3 SHF.R.S32.HI R2, RZ, 0x1, R2 ;  /* 0x00000001ff023819 */ /* 0x000fc40000011402 */
[----:B------:R-:W-:Y:S02]  /*0840*/  ISETP.EQ.OR P1, PT, R5, RZ, !P1 ;  /* 0x000000ff0500720c */ /* 0x000fe40004f22670 */
[----:B------:R-:W-:Y:S02]  /*0850*/  @P3 ISETP.NE.AND P5, PT, R2, R9, PT ;  /* 0x000000090200320c */ /* 0x000fe40003fa5270 */
[----:B------:R-:W-:Y:S02]  /*0860*/  ISETP.LT.U32.AND P0, PT, R56, 0x4, !P0 ;  /* 0x000000043800780c */ /* 0x000fe40004701070 */
[----:B------:R-:W-:Y:S02]  /*0870*/  ISETP.EQ.AND P1, PT, R10, RZ, P1 ;  /* 0x000000ff0a00720c */ /* 0x000fe40000f22270 */
[----:B------:R-:W-:Y:S02]  /*0880*/  SEL R2, RZ, 0x1, !P0 ;  /* 0x00000001ff027807 */ /* 0x000fe40004000000 */
[----:B------:R-:W-:-:S02]  /*0890*/  @P3 SEL R57, RZ, 0x1, P5 ;  /* 0x00000001ff393807 */ /* 0x000fc40002800000 */
[----:B------:R-:W-:Y:S01]  /*08a0*/  SEL R16, RZ, 0x1, !P1 ;  /* 0x00000001ff107807 */ /* 0x000fe20004800000 */
[----:B------:R1:W3:Y:S01]  /*08b0*/  @!UP1 SYNCS.EXCH.64 URZ, [UR8+0x88], UR4 ;  /* 0x00008804083f95b2 */ /* 0x0002e20008000100 */
[----:B------:R-:W-:Y:S01]  /*08c0*/  NOP ;  /* 0x0000000000007918 */ /* 0x000fe20000000000 */
[----:B------:R-:W-:Y:S02]  /*08d0*/  LOP3.LUT R57, R57, R2, RZ, 0xc0, !PT ;  /* 0x0000000239397212 */ /* 0x000fe400078ec0ff */
[----:B------:R-:W-:Y:S01]  /*08e0*/  SEL R16, R16, 0x2, P6 ;  /* 0x0000000210107807 */ /* 0x000fe20003000000 */
[----:B------:R1:W4:Y:S01]  /*08f0*/  @!UP2 SYNCS.EXCH.64 URZ, [UR9+0x60], UR6 ;  /* 0x00006006093fa5b2 */ /* 0x0003220008000100 */
[----:B------:R1:W0:Y:S01]  /*0900*/  @!UP3 SYNCS.EXCH.64 URZ, [UR9+0x68], UR6 ;  /* 0x00006806093fb5b2 */ /* 0x0002220008000100 */
[----:B------:R1:W0:Y:S01]  /*0910*/  @!UP4 SYNCS.EXCH.64 URZ, [UR9+0x70], UR6 ;  /* 0x00007006093fc5b2 */ /* 0x0002220008000100 */
[----:B------:R1:W0:Y:S01]  /*0920*/  @!UP5 SYNCS.EXCH.64 URZ, [UR9+0x78], UR6 ;  /* 0x00007806093fd5b2 */ /* 0x0002220008000100 */
[----:B------:R-:W-:Y:S01]  /*0930*/  NOP ;  /* 0x0000000000007918 */ /* 0x000fe20000000000 */
[----:B-12---:R-:W-:Y:S05]  /*0940*/  @!P2 BRA `(.L_x_3) ;  /* 0x000000000008a947 */ /* 0x006fea0003800000 */
[----:B0--34-:R-:W-:Y:S01]  /*0950*/  UCGABAR_ARV ;  /* 0x00000000000079c7 */ /* 0x019fe20008000000 */
[----:B------:R-:W-:Y:S05]  /*0960*/  BRA `(.L_x_4) ;  /* 0x0000000000047947 */ /* 0x000fea0003800000 */
.L_x_3:
[----:B0--34-:R-:W-:Y:S01]  /*0970*/  NOP ;  /* 0x0000000000007918 */ /* 0x019fe20000000000 */
.L_x_4:
[----:B------:R-:W-:Y:S01]  /*0980*/  ULDC.64 UR4, c[0x0][0x598] ;  /* 0x0001660000047ab9 */ /* 0x000fe20000000a00 */
[----:B------:R-:W-:Y:S01]  /*0990*/  ULDC.64 UR36, c[0x0][0x208] ;  /* 0x0000820000247ab9 */ /* 0x000fe20000000a00 */
[----:B------:R-:W-:-:S04]  /*09a0*/  ISETP.NE.U32.AND P0, PT, RZ, UR4, PT ;  /* 0x00000004ff007c0c */ /* 0x000fc8000bf05070 */
[----:B------:R-:W-:-:S13]  /*09b0*/  ISETP.NE.AND.EX P0, PT, RZ, UR5, PT, P0 ;  /* 0x00000005ff007c0c */ /* 0x000fda000bf05300 */
[----:B------:R-:W-:Y:S05]  /*09c0*/  @!P0 BRA `(.L_x_5) ;  /* 0x00000000001c8947 */ /* 0x000fea0003800000 */
[----:B------:R-:W0:Y:S02]  /*09d0*/  LDC.64 R8, c[0x0][0x598] ;  /* 0x00016600ff087b82 */ /* 0x000e240000000a00 */
[----:B0-----:R-:W2:Y:S02]  /*09e0*/  LDG.E.64 R8, desc[UR36][R8.64] ;  /* 0x0000002408087981 */ /* 0x001ea4000c1e1b00 */
[----:B--2---:R-:W-:-:S04]  /*09f0*/  ISETP.NE.U32.AND P0, PT, R8, RZ, PT ;  /* 0x000000ff0800720c */ /* 0x004fc80003f05070 */
[----:B------:R-:W-:-:S13]  /*0a00*/  ISETP.NE.AND.EX P0, PT, R9, RZ, PT, P0 ;  /* 0x000000ff0900720c */ /* 0x000fda0003f05300 */
[----:B------:R-:W-:Y:S05]  /*0a10*/  @!P0 BRA `(.L_x_5) ;  /* 0x0000000000088947 */ /* 0x000fea0003800000 */
[----:B------:R0:W5:Y:S01]  /*0a20*/  LD.E R58, desc[UR36][R8.64] ;  /* 0x00000024083a7980 */ /* 0x000162000c101900 */
[----:B------:R-:W-:Y:S05]  /*0a30*/  BRA `(.L_x_6) ;  /* 0x0000000000247947 */ /* 0x000fea0003800000 */
.L_x_5:
[----:B------:R-:W-:Y:S02]  /*0a40*/  ULDC.64 UR4, c[0x0][0x588] ;  /* 0x0001620000047ab9 */ /* 0x000fe40000000a00 */
[----:B------:R-:W-:-:S04]  /*0a50*/  ISETP.NE.U32.AND P0, PT, RZ, UR4, PT ;  /* 0x00000004ff007c0c */ /* 0x000fc8000bf05070 */
[----:B------:R-:W-:-:S13]  /*0a60*/  ISETP.NE.AND.EX P0, PT, RZ, UR5, PT, P0 ;  /* 0x00000005ff007c0c */ /* 0x000fda000bf05300 */
[----:B------:R-:W-:Y:S05]  /*0a70*/  @!P0 BRA `(.L_x_7) ;  /* 0x00000000000c8947 */ /* 0x000fea0003800000 */
[----:B------:R-:W0:Y:S02]  /*0a80*/  LDC.64 R58, c[0x0][0x588] ;  /* 0x00016200ff3a7b82 */ /* 0x000e240000000a00 */
[----:B0-----:R1:W5:Y:S01]  /*0a90*/  LDG.E R58, desc[UR36][R58.64] ;  /* 0x000000243a3a7981 */ /* 0x001362000c1e1900 */
[----:B------:R-:W-:Y:S05]  /*0aa0*/  BRA `(.L_x_6) ;  /* 0x0000000000087947 */ /* 0x000fea0003800000 */
.L_x_7:
[----:B------:R-:W-:Y:S02]  /*0ab0*/  ULDC UR4, c[0x0][0x580] ;  /* 0x0001600000047ab9 */ /* 0x000fe40000000800 */
[----:B------:R-:W-:-:S07]  /*0ac0*/  IMAD.U32 R58, RZ, RZ, UR4 ;  /* 0x00000004ff3a7e24 */ /* 0x000fce000f8e00ff */
.L_x_6:
[----:B------:R-:W-:Y:S02]  /*0ad0*/  ULDC.64 UR4, c[0x0][0x5a0] ;  /* 0x0001680000047ab9 */ /* 0x000fe40000000a00 */
[----:B------:R-:W-:-:S04]  /*0ae0*/  ISETP.NE.U32.AND P0, PT, RZ, UR4, PT ;  /* 0x00000004ff007c0c */ /* 0x000fc8000bf05070 */
[----:B------:R-:W-:-:S13]  /*0af0*/  ISETP.NE.AND.EX P0, PT, RZ, UR5, PT, P0 ;  /* 0x00000005ff007c0c */ /* 0x000fda000bf05300 */
[----:B------:R-:W-:Y:S05]  /*0b00*/  @!P0 BRA `(.L_x_8) ;  /* 0x00000000001c8947 */ /* 0x000fea0003800000 */
[----:B0-----:R-:W0:Y:S02]  /*0b10*/  LDC.64 R8, c[0x0][0x5a0] ;  /* 0x00016800ff087b82 */ /* 0x001e240000000a00 */
[----:B0-----:R-:W2:Y:S02]  /*0b20*/  LDG.E.64 R8, desc[UR36][R8.64] ;  /* 0x0000002408087981 */ /* 0x001ea4000c1e1b00 */
[----:B--2---:R-:W-:-:S04]  /*0b30*/  ISETP.NE.U32.AND P0, PT, R8, RZ, PT ;  /* 0x000000ff0800720c */ /* 0x004fc80003f05070 */
[----:B------:R-:W-:-:S13]  /*0b40*/  ISETP.NE.AND.EX P0, PT, R9, RZ, PT, P0 ;  /* 0x000000ff0900720c */ /* 0x000fda0003f05300 */
[----:B------:R-:W-:Y:S05]  /*0b50*/  @!P0 BRA `(.L_x_8) ;  /* 0x0000000000088947 */ /* 0x000fea0003800000 */
[----:B-1----:R0:W5:Y:S01]  /*0b60*/  LD.E R59, desc[UR36][R8.64] ;  /* 0x00000024083b7980 */ /* 0x002162000c101900 */
[----:B------:R-:W-:Y:S05]  /*0b70*/  BRA `(.L_x_9) ;  /* 0x0000000000247947 */ /* 0x000fea0003800000 */
.L_x_8:
[----:B------:R-:W-:Y:S02]  /*0b80*/  ULDC.64 UR4, c[0x0][0x590] ;  /* 0x0001640000047ab9 */ /* 0x000fe40000000a00 */
[----:B------:R-:W-:-:S04]  /*0b90*/  ISETP.NE.U32.AND P0, PT, RZ, UR4, PT ;  /* 0x00000004ff007c0c */ /* 0x000fc8000bf05070 */
[----:B------:R-:W-:-:S13]  /*0ba0*/  ISETP.NE.AND.EX P0, PT, RZ, UR5, PT, P0 ;  /* 0x00000005ff007c0c */ /* 0x000fda000bf05300 */
[----:B------:R-:W-:Y:S05]  /*0bb0*/  @!P0 BRA `(.L_x_10) ;  /* 0x00000000000c8947 */ /* 0x000fea0003800000 */
[----:B0-----:R-:W1:Y:S02]  /*0bc0*/  LDC.64 R8, c[0x0][0x590] ;  /* 0x00016400ff087b82 */ /* 0x001e640000000a00 */
[----:B-1----:R1:W5:Y:S01]  /*0bd0*/  LDG.E R59, desc[UR36][R8.64] ;  /* 0x00000024083b7981 */ /* 0x002362000c1e1900 */
[----:B------:R-:W-:Y:S05]  /*0be0*/  BRA `(.L_x_9) ;  /* 0x0000000000087947 */ /* 0x000fea0003800000 */
.L_x_10:
[----:B------:R-:W-:Y:S02]  /*0bf0*/  ULDC UR4, c[0x0][0x584] ;  /* 0x0001610000047ab9 */ /* 0x000fe40000000800 */
[----:B-1----:R-:W-:-:S07]  /*0c00*/  IMAD.U32 R59, RZ, RZ, UR4 ;  /* 0x00000004ff3b7e24 */ /* 0x002fce000f8e00ff */
.L_x_9:
[----:B------:R-:W2:Y:S01]  /*0c10*/  LDC R2, c[0x0][0x65c] ;  /* 0x00019700ff027b82 */ /* 0x000ea20000000800 */
[----:B------:R-:W-:Y:S01]  /*0c20*/  ULDC UR6, c[0x0][0x28c] ;  /* 0x0000a30000067ab9 */ /* 0x000fe20000000800 */
[----:B------:R-:W-:Y:S01]  /*0c30*/  ISETP.NE.AND P0, PT, R10, 0x2, PT ;  /* 0x000000020a00780c */ /* 0x000fe20003f05270 */
[----:B------:R-:W-:Y:S01]  /*0c40*/  UIADD3 UR6, UR6, 0x1f, URZ ;  /* 0x0000001f06067890 */ /* 0x000fe2000fffe03f */
[----:B01----:R-:W-:Y:S01]  /*0c50*/  IMAD.U32 R8, RZ, RZ, UR12 ;  /* 0x0000000cff087e24 */ /* 0x003fe2000f8e00ff */
[----:B------:R-:W-:Y:S01]  /*0c60*/  UMOV UR38, URZ ;  /* 0x0000003f00267c82 */ /* 0x000fe20008000000 */
[----:B------:R-:W-:Y:S01]  /*0c70*/  IMAD.MOV.U32 R9, RZ, RZ, RZ ;  /* 0x000000ffff097224 */ /* 0x000fe200078e00ff */
[----:B------:R-:W-:Y:S01]  /*0c80*/  USHF.R.S32.HI UR7, URZ, 0x1f, UR6 ;  /* 0x0000001f3f077899 */ /* 0x000fe20008011406 */
[----:B------:R-:W-:Y:S01]  /*0c90*/  UMOV UR39, URZ ;  /* 0x0000003f00277c82 */ /* 0x000fe20008000000 */
[----:B------:R-:W-:Y:S02]  /*0ca0*/  ULDC.64 UR8, c[0x0][0x650] ;  /* 0x0001940000087ab9 */ /* 0x000fe40000000a00 */
[----:B------:R-:W-:-:S04]  /*0cb0*/  ULEA.HI UR7, UR7, UR6, URZ, 0x5 ;  /* 0x0000000607077291 */ /* 0x000fc8000f8f283f */
[----:B------:R-:W-:Y:S01]  /*0cc0*/  USHF.R.S32.HI UR40, URZ, 0x5, UR7 ;  /* 0x000000053f287899 */ /* 0x000fe20008011407 */
[----:B--2---:R-:W-:-:S13]  /*0cd0*/  ISETP.NE.AND P1, PT, R2, 0x1, PT ;  /* 0x000000010200780c */ /* 0x004fda0003f25270 */
[----:B------:R-:W0:Y:S01]  /*0ce0*/  @P1 LDC R19, c[0x0][0x10] ;  /* 0x00000400ff131b82 */ /* 0x000e220000000800 */
[----:B------:R-:W-:Y:S02]  /*0cf0*/  @P1 IMAD.MOV.U32 R7, RZ, RZ, RZ ;  /* 0x000000ffff071224 */ /* 0x000fe400078e00ff */
[----:B------:R-:W-:-:S05]  /*0d00*/  @P1 IMAD.MOV.U32 R17, RZ, RZ, RZ ;  /* 0x000000ffff111224 */ /* 0x000fca00078e00ff */
[----:B------:R-:W1:Y:S01]  /*0d10*/  @!P1 LDC R11, c[0x0][0xc] ;  /* 0x00000300ff0b9b82 */ /* 0x000e620000000800 */
[----:B------:R-:W-:Y:S01]  /*0d20*/  ULDC UR4, c[0x0][0xc] ;  /* 0x0000030000047ab9 */ /* 0x000fe20000000800 */
[----:B------:R-:W-:Y:S02]  /*0d30*/  ULDC UR5, c[0x0][0x10] ;  /* 0x0000040000057ab9 */ /* 0x000fe40000000800 */
[----:B------:R-:W-:-:S04]  /*0d40*/  UIMAD.WIDE.U32 UR4, UR4, UR5, URZ ;  /* 0x00000005040472a5 */ /* 0x000fc8000f8e003f */
[----:B------:R-:W2:Y:S01]  /*0d50*/  LDC R2, c[0x0][0x14] ;  /* 0x00000500ff027b82 */ /* 0x000ea20000000800 */
[----:B0-----:R-:W-:-:S04]  /*0d60*/  @P1 IMAD.WIDE.U32 R18, R19, UR12, R6 ;  /* 0x0000000c13121c25 */ /* 0x001fc8000f8e0006 */
[----:B------:R-:W-:Y:S02]  /*0d70*/  @P1 IMAD.IADD R17, R19, 0x1, R17 ;  /* 0x0000000113111824 */ /* 0x000fe400078e0211 */
[----:B-1----:R-:W-:-:S04]  /*0d80*/  @!P1 IMAD.WIDE.U32 R8, R6, R11, R8 ;  /* 0x0000000b06089225 */ /* 0x002fc800078e0008 */
[----:B------:R-:W-:Y:S02]  /*0d90*/  @!P1 IMAD.MOV.U32 R18, RZ, RZ, R8 ;  /* 0x000000ffff129224 */ /* 0x000fe400078e0008 */
[----:B------:R-:W-:Y:S02]  /*0da0*/  @!P1 IMAD.MOV.U32 R17, RZ, RZ, R9 ;  /* 0x000000ffff119224 */ /* 0x000fe400078e0009 */
[----:B--2---:R-:W-:-:S04]  /*0db0*/  IMAD.WIDE.U32 R12, R2, UR4, RZ ;  /* 0x00000004020c7c25 */ /* 0x004fc8000f8e00ff */
[----:B------:R-:W-:Y:S01]  /*0dc0*/  IMAD R23, R2, UR5, RZ ;  /* 0x0000000502177c24 */ /* 0x000fe2000f8e02ff */
[----:B------:R0:W-:Y:S03]  /*0dd0*/  STL.64 [R1], R12 ;  /* 0x0000000c01007387 */ /* 0x0001e60000100a00 */
[----:B------:R-:W-:Y:S01]  /*0de0*/  IMAD.IADD R23, R13, 0x1, R23 ;  /* 0x000000010d177824 */ /* 0x000fe200078e0217 */
[----:B------:R-:W-:Y:S06]  /*0df0*/  @P0 BRA `(.L_x_11) ;  /* 0x0000000000200947 */ /* 0x000fec0003800000 */
[----:B------:R-:W-:Y:S01]  /*0e00*/  UISETP.GE.U32.AND UP0, UPT, UR40, 0x5, UPT ;  /* 0x000000052800788c */ /* 0x000fe2000bf06070 */
[----:B------:R-:W-:Y:S01]  /*0e10*/  IADD3 R18, P0, R18, R12, RZ ;  /* 0x0000000c12127210 */ /* 0x000fe20007f1e0ff */
[----:B------:R-:W-:Y:S01]  /*0e20*/  UIMAD.WIDE.U32 UR4, UR40, -0x33333333, URZ ;  /* 0xcccccccd280478a5 */ /* 0x000fe2000f8e003f */
[----:B------:R-:W-:-:S03]  /*0e30*/  UMOV UR39, URZ ;  /* 0x0000003f00277c82 */ /* 0x000fc60008000000 */
[----:B------:R-:W-:Y:S01]  /*0e40*/  USHF.R.U32.HI UR4, URZ, 0x2, UR5 ;  /* 0x000000023f047899 */ /* 0x000fe20008011605 */
[----:B------:R-:W-:-:S03]  /*0e50*/  IMAD.X R17, R23, 0x1, R17, P0 ;  /* 0x0000000117117824 */ /* 0x000fc600000e0611 */
[----:B------:R-:W-:Y:S02]  /*0e60*/  UIMAD UR38, UR4, -0x5, UR40 ;  /* 0xfffffffb042678a4 */ /* 0x000fe4000f8e0228 */
[----:B------:R-:W-:-:S12]  /*0e70*/  @UP0 ULOP3.LUT UR39, UR4, 0x1, URZ, 0xc0, !UPT ;  /* 0x0000000104270892 */ /* 0x000fd8000f8ec03f */
.L_x_11:
[----:B------:R-:W-:Y:S01]  /*0e80*/  ISETP.GE.U32.AND P0, PT, R18, UR8, PT ;  /* 0x0000000812007c0c */ /* 0x000fe2000bf06070 */
[----:B------:R-:W-:Y:S01]  /*0e90*/  IMAD.MOV.U32 R19, RZ, RZ, -0x1 ;  /* 0xffffffffff137424 */ /* 0x000fe200078e00ff */
[----:B------:R-:W-:Y:S01]  /*0ea0*/  PRMT R8, RZ, 0x7610, R8 ;  /* 0x00007610ff087816 */ /* 0x000fe20000000008 */
[----:B------:R-:W-:Y:S01]  /*0eb0*/  IMAD.MOV.U32 R22, RZ, RZ, -0x1 ;  /* 0xffffffffff167424 */ /* 0x000fe200078e00ff */
[----:B------:R-:W-:Y:S01]  /*0ec0*/  ISETP.GE.U32.AND.EX P0, PT, R17, UR9, PT, P0 ;  /* 0x0000000911007c0c */ /* 0x000fe2000bf06100 */
[----:B------:R-:W-:-:S12]  /*0ed0*/  IMAD.MOV.U32 R2, RZ, RZ, -0x1 ;  /* 0xffffffffff027424 */ /* 0x000fd800078e00ff */
[----:B------:R-:W-:Y:S05]  /*0ee0*/  @P0 BRA `(.L_x_12) ;  /* 0x00000004002c0947 */ /* 0x000fea0003800000 */
[----:B------:R-:W1:Y:S01]  /*0ef0*/  LDC.64 R26, c[0x0][0x628] ;  /* 0x00018a00ff1a7b82 */ /* 0x000e620000000a00 */
[----:B------:R-:W-:Y:S02]  /*0f00*/  IMAD.MOV.U32 R8, RZ, RZ, R18 ;  /* 0x000000ffff087224 */ /* 0x000fe400078e0012 */
[----:B------:R-:W-:-:S05]  /*0f10*/  IMAD.MOV.U32 R9, RZ, RZ, R17 ;  /* 0x000000ffff097224 */ /* 0x000fca00078e0011 */
[----:B------:R-:W2:Y:S08]  /*0f20*/  LDC R2, c[0x0][0x630] ;  /* 0x00018c00ff027b82 */ /* 0x000eb00000000800 */
[----:B------:R-:W3:Y:S01]  /*0f30*/  LDC.64 R28, c[0x0][0x620] ;  /* 0x00018800ff1c7b82 */ /* 0x000ee20000000a00 */
[----:B-1----:R-:W-:-:S04]  /*0f40*/  ISETP.NE.U32.AND P0, PT, R26, RZ, PT ;  /* 0x000000ff1a00720c */ /* 0x002fc80003f05070 */
[----:B------:R-:W-:-:S13]  /*0f50*/  ISETP.NE.AND.EX P0, PT, R27, RZ, PT, P0 ;  /* 0x000000ff1b00720c */ /* 0x000fda0003f05300 */
[----:B--23--:R-:W-:Y:S05]  /*0f60*/  @!P0 BRA `(.L_x_13) ;  /* 0x0000000000288947 */ /* 0x00cfea0003800000 */
[----:B0-----:R-:W0:Y:S02]  /*0f70*/  LDC R13, c[0x0][0x634] ;  /* 0x00018d00ff0d7b82 */ /* 0x001e240000000800 */
[----:B0-----:R-:W-:-:S05]  /*0f80*/  IADD3 R13, P0, R18, R13, RZ ;  /* 0x0000000d120d7210 */ /* 0x001fca0007f1e0ff */
[----:B------:R-:W-:-:S04]  /*0f90*/  IMAD.X R15, RZ, RZ, R17, P0 ;  /* 0x000000ffff0f7224 */ /* 0x000fc800000e0611 */
[----:B------:R-:W-:-:S04]  /*0fa0*/  IMAD.WIDE.U32 R8, R15, R26, RZ ;  /* 0x0000001a0f087225 */ /* 0x000fc800078e00ff */
[----:B------:R-:W-:-:S04]  /*0fb0*/  IMAD.WIDE.U32 R10, P0, R13, R27, R8 ;  /* 0x0000001b0d0a7225 */ /* 0x000fc80007800008 */
[----:B------:R-:W-:-:S04]  /*0fc0*/  IMAD.WIDE.U32 R8, R13, R26, RZ ;  /* 0x0000001a0d087225 */ /* 0x000fc800078e00ff */
[----:B------:R-:W-:Y:S01]  /*0fd0*/  IMAD.X R13, RZ, RZ, RZ, P0 ;  /* 0x000000ffff0d7224 */ /* 0x000fe200000e06ff */
[----:B------:R-:W-:Y:S01]  /*0fe0*/  IADD3 RZ, P0, R9, R10, RZ ;  /* 0x0000000a09ff7210 */ /* 0x000fe20007f1e0ff */
[----:B------:R-:W-:-:S04]  /*0ff0*/  IMAD.MOV.U32 R12, RZ, RZ, R11 ;  /* 0x000000ffff0c7224 */ /* 0x000fc800078e000b */
[----:B------:R-:W-:-:S08]  /*1000*/  IMAD.WIDE.U32.X R8, R15, R27, R12, P0 ;  /* 0x0000001b0f087225 */ /* 0x000fd000000e040c */
.L_x_13:
[----:B------:R-:W1:Y:S01]  /*1010*/  LDC.64 R32, c[0x0][0x640] ;  /* 0x00019000ff207b82 */ /* 0x000e620000000a00 */
[-C--:B------:R-:W-:Y:S01]  /*1020*/  SHF.R.U64 R30, R8, R2.reuse, R9 ;  /* 0x00000002081e7219 */ /* 0x080fe20000001209 */
[----:B------:R-:W-:Y:S01]  /*1030*/  IMAD.MOV.U32 R19, RZ, RZ, R17 ;  /* 0x000000ffff137224 */ /* 0x000fe200078e0011 */
[----:B------:R-:W-:Y:S01]  /*1040*/  SHF.R.U32.HI R2, RZ, R2, R9 ;  /* 0x00000002ff027219 */ /* 0x000fe20000011609 */
[----:B------:R-:W-:Y:S01]  /*1050*/  IMAD.MOV.U32 R26, RZ, RZ, 0x1 ;  /* 0x00000001ff1a7424 */ /* 0x000fe200078e00ff */
[----:B------:R-:W-:-:S03]  /*1060*/  IADD3 R11, P0, RZ, -R30, RZ ;  /* 0x8000001eff0b7210 */ /* 0x000fc60007f1e0ff */
[----:B------:R-:W2:Y:S02]  /*1070*/  LDC R10, c[0x0][0x618] ;  /* 0x00018600ff0a7b82 */ /* 0x000ea40000000800 */
[----:B------:R-:W-:-:S04]  /*1080*/  IMAD.X R9, RZ, RZ, ~R2, P0 ;  /* 0x000000ffff097224 */ /* 0x000fc800000e0e02 */
[-C--:B------:R-:W-:Y:S02]  /*1090*/  IMAD R2, R9, R28.reuse, RZ ;  /* 0x0000001c09027224 */ /* 0x080fe400078e02ff */
[----:B0-----:R-:W0:Y:S01]  /*10a0*/  LDC R13, c[0x0][0x608] ;  /* 0x00018200ff0d7b82 */ /* 0x001e220000000800 */
[----:B------:R-:W-:-:S04]  /*10b0*/  IMAD.WIDE.U32 R8, R11, R28, R18 ;  /* 0x0000001c0b087225 */ /* 0x000fc800078e0012 */
[----:B------:R-:W-:Y:S02]  /*10c0*/  IMAD R11, R11, R29, R2 ;  /* 0x0000001d0b0b7224 */ /* 0x000fe400078e0202 */
[----:B------:R-:W-:Y:S01]  /*10d0*/  IMAD.MOV.U32 R2, RZ, RZ, -0x1 ;  /* 0xffffffffff027424 */ /* 0x000fe200078e00ff */
[----:B------:R-:W3:Y:S01]  /*10e0*/  LDC R31, c[0x0][0x658] ;  /* 0x00019600ff1f7b82 */ /* 0x000ee20000000800 */
[----:B------:R-:W-:Y:S01]  /*10f0*/  IMAD.IADD R9, R9, 0x1, R11 ;  /* 0x0000000109097824 */ /* 0x000fe200078e020b */
[----:B-1----:R-:W-:-:S04]  /*1100*/  ISETP.NE.U32.AND P0, PT, R32, RZ, PT ;  /* 0x000000ff2000720c */ /* 0x002fc80003f05070 */
[----:B------:R-:W-:Y:S02]  /*1110*/  ISETP.NE.AND.EX P0, PT, R33, RZ, PT, P0 ;  /* 0x000000ff2100720c */ /* 0x000fe40003f05300 */
[----:B------:R-:W1:Y:S01]  /*1120*/  LDC R29, c[0x0][0x600] ;  /* 0x00018000ff1d7b82 */ /* 0x000e620000000800 */
[-CC-:B--2---:R-:W-:Y:S02]  /*1130*/  SHF.R.U64 R27, R8, R10.reuse, R9.reuse ;  /* 0x0000000a081b7219 */ /* 0x184fe40000001209 */
[----:B------:R-:W-:-:S05]  /*1140*/  SHF.R.U32.HI R8, RZ, R10, R9 ;  /* 0x0000000aff087219 */ /* 0x000fca0000011609 */
[----:B------:R-:W2:Y:S01]  /*1150*/  LDC R22, c[0x0][0x648] ;  /* 0x00019200ff167b82 */ /* 0x000ea20000000800 */
[-CC-:B0-----:R-:W-:Y:S02]  /*1160*/  SHF.R.U64 R34, R27, R13.reuse, R8.reuse ;  /* 0x0000000d1b227219 */ /* 0x181fe40000001208 */
[----:B------:R-:W-:-:S05]  /*1170*/  SHF.R.U32.HI R8, RZ, R13, R8 ;  /* 0x0000000dff087219 */ /* 0x000fca0000011608 */
[----:B------:R-:W0:Y:S01]  /*1180*/  LDC R24, c[0x0][0x638] ;  /* 0x00018e00ff187b82 */ /* 0x000e220000000800 */
[-CC-:B---3--:R-:W-:Y:S02]  /*1190*/  SHF.R.U64 R36, R34, R31.reuse, R8.reuse ;  /* 0x0000001f22247219 */ /* 0x188fe40000001208 */
[-C--:B------:R-:W-:Y:S02]  /*11a0*/  SHF.L.U32 R2, R2, R31.reuse, RZ ;  /* 0x0000001f02027219 */ /* 0x080fe400000006ff */
[----:B------:R-:W-:Y:S01]  /*11b0*/  SHF.R.U32.HI R9, RZ, R31, R8 ;  /* 0x0000001fff097219 */ /* 0x000fe20000011608 */
[----:B------:R-:W-:Y:S01]  /*11c0*/  IMAD.MOV.U32 R8, RZ, RZ, R36 ;  /* 0x000000ffff087224 */ /* 0x000fe200078e0024 */
[----:B------:R-:W-:Y:S01]  /*11d0*/  LOP3.LUT R15, RZ, R2, RZ, 0x33, !PT ;  /* 0x00000002ff0f7212 */ /* 0x000fe200078e33ff */
[----:B------:R-:W3:Y:S01]  /*11e0*/  LDC R28, c[0x0][0x610] ;  /* 0x00018400ff1c7b82 */ /* 0x000ee20000000800 */
[----:B------:R-:W-:Y:S05]  /*11f0*/  @!P0 BRA `(.L_x_14) ;  /* 0x0000000000288947 */ /* 0x000fea0003800000 */
[----:B------:R-:W4:Y:S02]  /*1200*/  LDC R13, c[0x0][0x64c] ;  /* 0x00019300ff0d7b82 */ /* 0x000f240000000800 */
[----:B----4-:R-:W-:-:S05]  /*1210*/  IADD3 R13, P0, R36, R13, RZ ;  /* 0x0000000d240d7210 */ /* 0x010fca0007f1e0ff */
        /* <DEDUP_REMOVED lines=8> */
.L_x_14:
[----:B--2---:R-:W-:Y:S01]  /*12a0*/  SHF.R.U64 R7, R8, R22, R9 ;  /* 0x0000001608077219 */ /* 0x004fe20000001209 */
[----:B-1----:R-:W-:Y:S01]  /*12b0*/  VIADD R8, R29, 0xffffffff ;  /* 0xffffffff1d087836 */ /* 0x002fe20000000000 */
[----:B------:R-:W-:Y:S01]  /*12c0*/  SHF.L.U32 R2, R26, R31, RZ ;  /* 0x0000001f1a027219 */ /* 0x000fe200000006ff */
[----:B------:R-:W-:Y:S01]  /*12d0*/  @P1 IMAD R21, R25, R20, R6 ;  /* 0x0000001419151224 */ /* 0x000fe200078e0206 */
[----:B------:R-:W-:Y:S01]  /*12e0*/  LOP3.LUT R15, R34, R15, RZ, 0xc0, !PT ;  /* 0x0000000f220f7212 */ /* 0x000fe200078ec0ff */
[----:B------:R-:W-:Y:S01]  /*12f0*/  IMAD.MOV R9, RZ, RZ, -R7 ;  /* 0x000000ffff097224 */ /* 0x000fe200078e0a07 */
[----:B------:R-:W-:-:S03]  /*1300*/  LOP3.LUT R8, R27, R8, RZ, 0xc0, !PT ;  /* 0x000000081b087212 */ /* 0x000fc600078ec0ff */
[----:B------:R-:W-:Y:S02]  /*1310*/  IMAD R6, R2, R7, R15 ;  /* 0x0000000702067224 */ /* 0x000fe400078e020f */
[----:B0-----:R-:W-:Y:S02]  /*1320*/  IMAD R2, R9, R24, R36 ;  /* 0x0000001809027224 */ /* 0x001fe400078e0224 */
[----:B---3--:R-:W-:Y:S02]  /*1330*/  IMAD R19, R6, R28, R21 ;  /* 0x0000001c06137224 */ /* 0x008fe400078e0215 */
[----:B------:R-:W-:Y:S02]  /*1340*/  IMAD R2, R2, R29, R8 ;  /* 0x0000001d02027224 */ /* 0x000fe400078e0208 */
[----:B------:R-:W-:-:S03]  /*1350*/  IMAD.MOV.U32 R6, RZ, RZ, 0x1 ;  /* 0x00000001ff067424 */ /* 0x000fc600078e00ff */
[----:B------:R-:W-:Y:S02]  /*1360*/  SEL R22, R2, R19, !P1 ;  /* 0x0000001302167207 */ /* 0x000fe40004800000 */
[----:B------:R-:W-:Y:S01]  /*1370*/  SEL R19, R19, R2, !P1 ;  /* 0x0000000213137207 */ /* 0x000fe20004800000 */
[----:B------:R-:W-:Y:S01]  /*1380*/  IMAD.MOV.U32 R2, RZ, RZ, R30 ;  /* 0x000000ffff027224 */ /* 0x000fe200078e001e */
[----:B------:R-:W-:-:S07]  /*1390*/  PRMT R8, R6, 0x7610, R8 ;  /* 0x0000761006087816 */ /* 0x000fce0000000008 */
.L_x_12:
[----:B------:R-:W-:Y:S05]  /*13a0*/  @!P2 BRA `(.L_x_15) ;  /* 0x00000000000ca947 */ /* 0x000fea0003800000 */
[----:B------:R-:W-:Y:S01]  /*13b0*/  UCGABAR_WAIT ;  /* 0x0000000000007dc7 */ /* 0x000fe20008000000 */
[----:B------:R-:W-:Y:S01]  /*13c0*/  CCTL.IVALL ;  /* 0x00000000ff00798f */ /* 0x000fe20002000000 */
[----:B------:R-:W-:Y:S05]  /*13d0*/  BRA `(.L_x_16) ;  /* 0x0000000000047947 */ /* 0x000fea0003800000 */
.L_x_15:
[----:B------:R-:W-:Y:S06]  /*13e0*/  BAR.SYNC.DEFER_BLOCKING 0x0 ;  /* 0x0000000000007b1d */ /* 0x000fec0000010000 */
.L_x_16:
[----:B------:R-:W-:Y:S05]  /*13f0*/  @!P4 BRA `(.L_x_17) ;  /* 0x0000003400a0c947 */ /* 0x000fea0003800000 */
[----:B------:R-:W-:-:S13]  /*1400*/  ISETP.GT.U32.AND P0, PT, R35, 0x1, PT ;  /* 0x000000012300780c */ /* 0x000fda0003f04070 */
[----:B------:R-:W-:Y:S05]  /*1410*/  @P0 EXIT ;  /* 0x000000000000094d */ /* 0x000fea0003800000 */
.L_x_18:
[----:B------:R-:W-:-:S08]  /*1420*/  NOP ;  /* 0x0000000000007918 */ /* 0x000fd00000000000 */
[----:B------:R-:W1:Y:S02]  /*1430*/  USETMAXREG.TRY_ALLOC.CTAPOOL UP0, 0xe8 ;  /* 0x000000e8000079c8 */ /* 0x000e640008000600 */
[----:B-1----:R-:W-:-:S13]  /*1440*/  PLOP3.LUT P0, PT, PT, PT, UP0, 0x80, 0x0 ;  /* 0x000000000000781c */ /* 0x002fda0003f0f008 */
[----:B------:R-:W-:Y:S05]  /*1450*/  @!P0 BRA `(.L_x_18) ;  /* 0xfffffffc00f08947 */ /* 0x000fea000383ffff */
[----:B------:R-:W-:-:S13]  /*1460*/  LOP3.LUT P0, RZ, R8, 0xff, RZ, 0xc0, !PT ;  /* 0x000000ff08ff7812 */ /* 0x000fda000780c0ff */
[----:B------:R-:W-:Y:S05]  /*1470*/  @!P0 EXIT ;  /* 0x000000000000894d */ /* 0x000fea0003800000 */
[----:B------:R-:W1:Y:S01]  /*1480*/  S2UR UR4, SR_CgaCtaId ;  /* 0x00000000000479c3 */ /* 0x000e620000008800 */
[----:B------:R-:W-:Y:S01]  /*1490*/  VIADD R14, R14, 0xffffffff ;  /* 0xffffffff0e0e7836 */ /* 0x000fe20000000000 */
[CC--:B------:R-:W-:Y:S01]  /*14a0*/  LEA.HI R4, R0.reuse, R3.reuse, RZ, 0x2 ;  /* 0x0000000300047211 */ /* 0x0c0fe200078f10ff */
[----:B------:R-:W-:Y:S01]  /*14b0*/  UMOV UR41, 0x400 ;  /* 0x0000040000297882 */ /* 0x000fe20000000000 */
[----:B------:R-:W-:Y:S01]  /*14c0*/  LEA.HI R0, R0, R3, RZ, 0x5 ;  /* 0x0000000300007211 */ /* 0x000fe200078f28ff */
[----:B------:R-:W-:Y:S01]  /*14d0*/  UISETP.LT.AND UP0, UPT, UR40, 0x1, UPT ;  /* 0x000000012800788c */ /* 0x000fe2000bf01270 */
[----:B------:R-:W-:Y:S01]  /*14e0*/  R2UR UR42, R14 ;  /* 0x000000000e2a72ca */ /* 0x000fe200000e0000 */
[----:B------:R-:W-:Y:S01]  /*14f0*/  ULDC UR6, c[0x0][0x284] ;  /* 0x0000a10000067ab9 */ /* 0x000fe20000000800 */
[--C-:B------:R-:W-:Y:S01]  /*1500*/  SHF.R.S32.HI R60, RZ, 0x2, R4.reuse ;  /* 0x00000002ff3c7819 */ /* 0x100fe20000011404 */
[----:B------:R-:W-:Y:S01]  /*1510*/  USEL UR43, UR40, 0x1, UP0 ;  /* 0x00000001282b7887 */ /* 0x000fe20008000000 */
[----:B------:R-:W-:Y:S01]  /*1520*/  SHF.R.S32.HI R5, RZ, 0x1f, R4 ;  /* 0x0000001fff057819 */ /* 0x000fe20000011404 */
[----:B------:R-:W-:Y:S01]  /*1530*/  USHF.L.U32 UR46, UR40, 0x1, URZ ;  /* 0x00000001282e7899 */ /* 0x000fe2000800063f */
[----:B------:R-:W-:Y:S01]  /*1540*/  LOP3.LUT R62, R4, 0xfffffffc, RZ, 0xc0, !PT ;  /* 0xfffffffc043e7812 */ /* 0x000fe200078ec0ff */
[----:B------:R-:W-:Y:S01]  /*1550*/  UIADD3 UR43, -UR43, UR40, URZ ;  /* 0x000000282b2b7290 */ /* 0x000fe2000fffe13f */
[----:B------:R-:W-:-:S02]  /*1560*/  LEA.HI R5, R5, R60, RZ, 0x3 ;  /* 0x0000003c05057211 */ /* 0x000fc400078f18ff */
[----:B------:R-:W-:Y:S01]  /*1570*/  ISETP.NE.AND P0, PT, R14, RZ, PT ;  /* 0x000000ff0e00720c */ /* 0x000fe20003f05270 */
[----:B------:R-:W-:Y:S01]  /*1580*/  IMAD.IADD R62, R3, 0x1, -R62 ;  /* 0x00000001033e7824 */ /* 0x000fe200078e0a3e */
[----:B------:R-:W-:Y:S01]  /*1590*/  LOP3.LUT R5, R5, 0xfffffff8, RZ, 0xc0, !PT ;  /* 0xfffffff805057812 */ /* 0x000fe200078ec0ff */
[----:B------:R-:W-:Y:S01]  /*15a0*/  USHF.L.U32 UR42, UR42, 0x3, URZ ;  /* 0x000000032a2a7899 */ /* 0x000fe2000800063f */
[----:B------:R-:W-:Y:S02]  /*15b0*/  LOP3.LUT R72, R16, 0x1, RZ, 0xfc, !PT ;  /* 0x0000000110487812 */ /* 0x000fe400078efcff */
[----:B------:R-:W-:Y:S01]  /*15c0*/  SEL R73, RZ, 0x1, P0 ;  /* 0x00000001ff497807 */ /* 0x000fe20000000000 */
[----:B------:R-:W-:Y:S01]  /*15d0*/  IMAD.IADD R60, R60, 0x1, -R5 ;  /* 0x000000013c3c7824 */ /* 0x000fe200078e0a05 */
[----:B-1----:R-:W-:Y:S01]  /*15e0*/  ULEA UR41, UR4, UR41, 0x18 ;  /* 0x0000002904297291 */ /* 0x002fe2000f8ec03f */
[----:B------:R-:W-:Y:S01]  /*15f0*/  SHF.R.S32.HI R5, RZ, 0x5, R0 ;  /* 0x00000005ff057819 */ /* 0x000fe20000011400 */
[----:B------:R-:W-:-:S02]  /*1600*/  IMAD.U32 R64, RZ, RZ, UR42 ;  /* 0x0000002aff407e24 */ /* 0x000fc4000f8e00ff */
[----:B------:R-:W-:Y:S01]  /*1610*/  UIADD3 UR47, UR41, 0x60, URZ ;  /* 0x00000060292f7890 */ /* 0x000fe2000fffe03f */
[--C-:B------:R-:W-:Y:S01]  /*1620*/  SHF.R.S32.HI R61, RZ, 0x1f, R60.reuse ;  /* 0x0000001fff3d7819 */ /* 0x100fe2000001143c */
[----:B------:R-:W-:Y:S01]  /*1630*/  UIADD3 UR4, UR41, 0x5180, URZ ;  /* 0x0000518029047890 */ /* 0x000fe2000fffe03f */
[C-C-:B------:R-:W-:Y:S01]  /*1640*/  IMAD R67, R5.reuse, -0x10, -R60.reuse ;  /* 0xfffffff005437824 */ /* 0x140fe200078e0a3c */
[----:B------:R-:W-:Y:S01]  /*1650*/  UIADD3 UR5, UR41, 0x180, URZ ;  /* 0x0000018029057890 */ /* 0x000fe2000fffe03f */
[C---:B------:R-:W-:Y:S01]  /*1660*/  LOP3.LUT R66, R64.reuse, 0x8, RZ, 0xc0, !PT ;  /* 0x0000000840427812 */ /* 0x040fe200078ec0ff */
[----:B------:R-:W-:Y:S01]  /*1670*/  USHF.R.U32.HI UR4, URZ, 0x4, UR4 ;  /* 0x000000043f047899 */ /* 0x000fe20008011604 */
[----:B------:R-:W-:Y:S01]  /*1680*/  IMAD.U32 R63, RZ, RZ, UR47 ;  /* 0x0000002fff3f7e24 */ /* 0x000fe2000f8e00ff */
[----:B------:R-:W-:Y:S01]  /*1690*/  USHF.R.U32.HI UR5, URZ, 0x4, UR5 ;  /* 0x000000043f057899 */ /* 0x000fe20008011605 */
[----:B------:R-:W-:Y:S01]  /*16a0*/  IMAD.WIDE R60, R5, 0x10, R60 ;  /* 0x00000010053c7825 */ /* 0x000fe200078e023c */
[----:B------:R-:W-:Y:S01]  /*16b0*/  ULOP3.LUT UR4, UR4, 0x3fff, URZ, 0xc0, !UPT ;  /* 0x00003fff04047892 */ /* 0x000fe2000f8ec03f */
[----:B------:R-:W-:Y:S01]  /*16c0*/  LOP3.LUT R64, R64, 0x8, RZ, 0xc, !PT ;  /* 0x0000000840407812 */ /* 0x000fe200078e0cff */
[----:B------:R-:W-:Y:S01]  /*16d0*/  ULOP3.LUT UR5, UR5, 0x3fff, URZ, 0xc0, !UPT ;  /* 0x00003fff05057892 */ /* 0x000fe2000f8ec03f */
[----:B------:R-:W-:Y:S01]  /*16e0*/  VIADD R65, R63, UR42 ;  /* 0x0000002a3f417c36 */ /* 0x000fe20008000000 */
[----:B------:R-:W-:Y:S01]  /*16f0*/  LOP3.LUT R66, R66, 0x18, RZ, 0x3c, !PT ;  /* 0x0000001842427812 */ /* 0x000fe200078e3cff */
[----:B------:R-:W-:Y:S01]  /*1700*/  VIADD R67, R67, UR6 ;  /* 0x0000000643437c36 */ /* 0x000fe20008000000 */
[----:B------:R-:W-:-:S02]  /*1710*/  ULOP3.LUT UR44, UR4, 0x10000, URZ, 0xfc, !UPT ;  /* 0x00010000042c7892 */ /* 0x000fc4000f8efc3f */
[----:B------:R-:W-:-:S12]  /*1720*/  ULOP3.LUT UR45, UR5, 0x10000, URZ, 0xfc, !UPT ;  /* 0x00010000052d7892 */ /* 0x000fd8000f8efc3f */
.L_x_102:
[----:B------:R-:W-:Y:S01]  /*1730*/  SHF.L.U32 R0, R73, 0x1f, RZ ;  /* 0x0000001f49007819 */ /* 0x000fe200000006ff */
[----:B------:R-:W-:Y:S02]  /*1740*/  ULDC UR4, c[0x0][0x28c] ;  /* 0x0000a30000047ab9 */ /* 0x000fe40000000800 */
[----:B------:R-:W-:Y:S01]  /*1750*/  ISETP.LT.AND P1, PT, RZ, UR4, PT ;  /* 0x00000004ff007c0c */ /* 0x000fe2000bf21270 */
[----:B-1----:R-:W1:Y:S02]  /*1760*/  SYNCS.PHASECHK.TRANS64.TRYWAIT P0, [R63+UR42], R0 ;  /* 0x000000003f0075a7 */ /* 0x002e64000800016a */
[----:B-1-34-:R-:W-:Y:S10]  /*1770*/  @!P0 BRA `(.L_x_19) ;  /* 0x0000004400388947 */ /* 0x01aff40003800000 */
.L_x_125:
[----:B------:R-:W-:Y:S05]  /*1780*/  @P1 BRA `(.L_x_20) ;  /* 0x0000000000401947 */ /* 0x000fea0003800000 */
[----:B-1----:R-:W-:Y:S01]  /*1790*/  MOV R0, 0x0 ;  /* 0x0000000000007802 */ /* 0x002fe20000000f00 */
[----:B------:R-:W-:Y:S01]  /*17a0*/  ULDC.64 UR4, c[0x4][0x68] ;  /* 0x01001a0000047ab9 */ /* 0x000fe20000000a00 */
[----:B------:R-:W-:Y:S01]  /*17b0*/  ULDC.64 UR6, c[0x4][0x8] ;  /* 0x0100020000067ab9 */ /* 0x000fe20000000a00 */
[----:B------:R-:W-:Y:S01]  /*17c0*/  IMAD.U32 R4, RZ, RZ, UR4 ;  /* 0x00000004ff047e24 */ /* 0x000fe2000f8e00ff */
[----:B------:R1:W2:Y:S01]  /*17d0*/  LDC.64 R14, c[0x4][R0] ;  /* 0x01000000000e7b82 */ /* 0x0002a20000000a00 */
[----:B------:R-:W-:Y:S01]  /*17e0*/  IMAD.U32 R5, RZ, RZ, UR5 ;  /* 0x00000005ff057e24 */ /* 0x000fe2000f8e00ff */
[----:B------:R-:W-:Y:S01]  /*17f0*/  ULDC.64 UR4, c[0x4][0x70] ;  /* 0x01001c0000047ab9 */ /* 0x000fe20000000a00 */
[----:B------:R-:W-:Y:S02]  /*1800*/  IMAD.U32 R10, RZ, RZ, UR6 ;  /* 0x00000006ff0a7e24 */ /* 0x000fe4000f8e00ff */
[----:B------:R-:W-:Y:S02]  /*1810*/  IMAD.U32 R6, RZ, RZ, UR4 ;  /* 0x00000004ff067e24 */ /* 0x000fe4000f8e00ff */
[----:B------:R-:W-:-:S02]  /*1820*/  IMAD.U32 R7, RZ, RZ, UR5 ;  /* 0x00000005ff077e24 */ /* 0x000fc4000f8e00ff */
[----:B------:R-:W-:Y:S02]  /*1830*/  IMAD.U32 R11, RZ, RZ, UR7 ;  /* 0x00000007ff0b7e24 */ /* 0x000fe4000f8e00ff */
[----:B------:R-:W-:Y:S02]  /*1840*/  IMAD.MOV.U32 R8, RZ, RZ, 0x1e1 ;  /* 0x000001e1ff087424 */ /* 0x000fe400078e00ff */
[----:B0-----:R-:W-:Y:S02]  /*1850*/  IMAD.MOV.U32 R12, RZ, RZ, 0x1 ;  /* 0x00000001ff0c7424 */ /* 0x001fe400078e00ff */
[----:B-1----:R-:W-:-:S07]  /*1860*/  IMAD.MOV.U32 R13, RZ, RZ, RZ ;  /* 0x000000ffff0d7224 */ /* 0x002fce00078e00ff */
[----:B------:R-:W-:-:S07]  /*1870*/  LEPC R20, `(.L_x_20) ;  /* 0x000000001014794e */ /* 0x000fce0000000000 */
[----:B--2--5:R-:W-:Y:S05]  /*1880*/  CALL.ABS.NOINC R14 ;  /* 0x000000000e007343 */ /* 0x024fea0003c00000 */
.L_x_20:
[----:B------:R-:W-:-:S13]  /*1890*/  ISETP.NE.AND P0, PT, R72, 0x3, PT ;  /* 0x000000034800780c */ /* 0x000fda0003f05270 */
[----:B------:R-:W-:Y:S05]  /*18a0*/  @!P0 BRA `(.L_x_21) ;  /* 0x0000000000048947 */ /* 0x000fea0003800000 */
[----:B------:R-:W-:Y:S01]  /*18b0*/  BPT.TRAP 0x1 ;  /* 0x000000040000795c */ /* 0x000fe20000300000 */
.L_x_21:
[----:B------:R-:W-:Y:S02]  /*18c0*/  IMAD.U32 R3, RZ, RZ, UR38 ;  /* 0x00000026ff037e24 */ /* 0x000fe4000f8e00ff */
[----:B-1----:R-:W-:-:S03]  /*18d0*/  IMAD.U32 R0, RZ, RZ, UR39 ;  /* 0x00000027ff007e24 */ /* 0x002fc6000f8e00ff */
[----:B------:R-:W-:Y:S02]  /*18e0*/  LEA R3, R3, UR41, 0x3 ;  /* 0x0000002903037c11 */ /* 0x000fe4000f8e18ff */
[----:B------:R-:W-:-:S04]  /*18f0*/  SHF.L.U32 R0, R0, 0x1f, RZ ;  /* 0x0000001f00007819 */ /* 0x000fc800000006ff */
[----:B------:R1:W2:Y:S01]  /*1900*/  SYNCS.PHASECHK.TRANS64.TRYWAIT P1, [R3+URZ], R0 ;  /* 0x00000000030075a7 */ /* 0x0002a2000802017f */
[----:B------:R-:W-:Y:S05]  /*1910*/  @!P0 BRA `(.L_x_22) ;  /* 0x0000000000048947 */ /* 0x000fea0003800000 */
[----:B------:R-:W-:Y:S01]  /*1920*/  BPT.TRAP 0x1 ;  /* 0x000000040000795c */ /* 0x000fe20000300000 */
.L_x_22:
[----:B--2---:R-:W-:Y:S05]  /*1930*/  @P1 BRA `(.L_x_23) ;  /* 0x0000000000081947 */ /* 0x004fea0003800000 */
[----:B------:R-:W2:Y:S02]  /*1940*/  SYNCS.PHASECHK.TRANS64.TRYWAIT P1, [R3+URZ], R0 ;  /* 0x00000000030075a7 */ /* 0x000ea4000802017f */
[----:B--2---:R-:W-:Y:S05]  /*1950*/  @!P1 BRA `(.L_x_24) ;  /* 0x0000004000d49947 */ /* 0x004fea0003800000 */
.L_x_23:
[----:B------:R-:W-:Y:S05]  /*1960*/  WARPSYNC.ALL ;  /* 0x0000000000007948 */ /* 0x000fea0003800000 */
[----:B------:R-:W-:Y:S01]  /*1970*/  ULEA UR4, UR38, UR45, 0x8 ;  /* 0x0000002d26047291 */ /* 0x000fe2000f8e403f */
[----:B------:R-:W-:Y:S01]  /*1980*/  WARPGROUP.ARRIVE ;  /* 0x00000000000079c5 */ /* 0x000fe20000000000 */
[----:B------:R-:W-:Y:S01]  /*1990*/  ULEA UR6, UR38, UR44, 0x8 ;  /* 0x0000002c26067291 */ /* 0x000fe2000f8e403f */
[----:B-12---:R-:W-:Y:S01]  /*19a0*/  IMAD.U32 R0, RZ, RZ, UR43 ;  /* 0x0000002bff007e24 */ /* 0x006fe2000f8e00ff */
[----:B------:R-:W-:Y:S01]  /*19b0*/  UMOV UR5, 0x80000020 ;  /* 0x8000002000057882 */ /* 0x000fe20000000000 */
[----:B------:R-:W-:-:S03]  /*19c0*/  UMOV UR7, 0x80000020 ;  /* 0x8000002000077882 */ /* 0x000fc60000000000 */
[----:B------:R-:W-:-:S03]  /*19d0*/  ISETP.GE.AND P1, PT, R0, 0x1, PT ;  /* 0x000000010000780c */ /* 0x000fc60003f26270 */
[----:B------:R-:W-:Y:S01]  /*19e0*/  HGMMA.64x64x16.F32 R24, gdesc[UR4], RZ, !UPT, gsb0 ;  /* 0x00e00000041879f0 */ /* 0x000fe2000c0008ff */
[----:B------:R-:W-:Y:S02]  /*19f0*/  UIADD3 UR4, UR4, 0x2, URZ ;  /* 0x0000000204047890 */ /* 0x000fe4000fffe03f */
[----:B------:R-:W-:Y:S01]  /*1a00*/  UIADD3 UR6, UR6, 0x2, URZ ;  /* 0x0000000206067890 */ /* 0x000fe2000fffe03f */
[----:B------:R-:W-:Y:S01]  /*1a10*/  UMOV UR5, 0x80000020 ;  /* 0x8000002000057882 */ /* 0x000fe20000000000 */
[----:B------:R-:W-:Y:S01]  /*1a20*/  UMOV UR7, 0x80000020 ;  /* 0x8000002000077882 */ /* 0x000fe20000000000 */
[----:B------:R-:W-:Y:S02]  /*1a30*/  WARPGROUP.DEPBAR.LE gsb0, 0x0 ;  /* 0x00008000000079c5 */ /* 0x000fe40000010000 */
[----:B------:R-:W-:-:S06]  /*1a40*/  WARPGROUP.ARRIVE ;  /* 0x00000000000079c5 */ /* 0x000fcc0000000000 */
[----:B------:R-:W-:Y:S03]  /*1a50*/  HGMMA.64x64x16.F32 R24, gdesc[UR4], R24, gsb0 ;  /* 0x00e00000041879f0 */ /* 0x000fe60008000818 */
[----:B------:R-:W-:Y:S02]  /*1a60*/  WARPGROUP.DEPBAR.LE gsb0, 0x0 ;  /* 0x00008000000079c5 */ /* 0x000fe40000010000 */
[----:B------:R-:W-:Y:S05]  /*1a70*/  @!P1 BRA `(.L_x_25) ;  /* 0x0000000000d49947 */ /* 0x000fea0003800000 */
[----:B------:R-:W-:Y:S01]  /*1a80*/  UIADD3 UR4, UR38, 0x1, URZ ;  /* 0x0000000126047890 */ /* 0x000fe2000fffe03f */
[----:B------:R-:W-:Y:S02]  /*1a90*/  IMAD.U32 R0, RZ, RZ, UR43 ;  /* 0x0000002bff007e24 */ /* 0x000fe4000f8e00ff */
[----:B------:R-:W-:Y:S01]  /*1aa0*/  IMAD.U32 R3, RZ, RZ, UR38 ;  /* 0x00000026ff037e24 */ /* 0x000fe2000f8e00ff */
[----:B------:R-:W-:-:S04]  /*1ab0*/  UISETP.NE.AND UP0, UPT, UR4, 0x5, UPT ;  /* 0x000000050400788c */ /* 0x000fc8000bf05270 */
[----:B------:R-:W-:Y:S02]  /*1ac0*/  USEL UR5, URZ, 0x1, UP0 ;  /* 0x000000013f057887 */ /* 0x000fe40008000000 */
[----:B------:R-:W-:Y:S02]  /*1ad0*/  USEL UR8, UR4, URZ, UP0 ;  /* 0x0000003f04087287 */ /* 0x000fe40008000000 */
[----:B------:R-:W-:-:S06]  /*1ae0*/  ULOP3.LUT UR5, UR39, UR5, URZ, 0x3c, !UPT ;  /* 0x0000000527057292 */ /* 0x000fcc000f8e3c3f */
[----:B------:R-:W-:-:S07]  /*1af0*/  IMAD.U32 R6, RZ, RZ, UR5 ;  /* 0x00000005ff067e24 */ /* 0x000fce000f8e00ff */
.L_x_32:
[----:B------:R-:W-:Y:S05]  /*1b00*/  @!P0 BRA `(.L_x_26) ;  /* 0x0000000000048947 */ /* 0x000fea0003800000 */
[----:B------:R-:W-:Y:S01]  /*1b10*/  BPT.TRAP 0x1 ;  /* 0x000000040000795c */ /* 0x000fe20000300000 */
.L_x_26:
[----:B------:R-:W-:Y:S01]  /*1b20*/  ULEA UR4, UR8, UR41, 0x3 ;  /* 0x0000002908047291 */ /* 0x000fe2000f8e183f */
[----:B------:R-:W-:-:S08]  /*1b30*/  SHF.L.U32 R4, R6, 0x1f, RZ ;  /* 0x0000001f06047819 */ /* 0x000fd000000006ff */
[----:B------:R1:W2:Y:S01]  /*1b40*/  SYNCS.PHASECHK.TRANS64.TRYWAIT P1, [UR4], R4 ;  /* 0x00000004ff0075a7 */ /* 0x0002a20008020144 */
[----:B------:R-:W-:Y:S05]  /*1b50*/  @!P0 BRA `(.L_x_27) ;  /* 0x0000000000048947 */ /* 0x000fea0003800000 */
[----:B------:R-:W-:Y:S01]  /*1b60*/  BPT.TRAP 0x1 ;  /* 0x000000040000795c */ /* 0x000fe20000300000 */
.L_x_27:
[----:B--2---:R-:W-:Y:S05]  /*1b70*/  @P1 BRA `(.L_x_28) ;  /* 0x0000000000081947 */ /* 0x004fea0003800000 */
[----:B------:R-:W2:Y:S02]  /*1b80*/  SYNCS.PHASECHK.TRANS64.TRYWAIT P1, [UR4], R4 ;  /* 0x00000004ff0075a7 */ /* 0x000ea40008020144 */
[----:B--2---:R-:W-:Y:S05]  /*1b90*/  @!P1 BRA `(.L_x_29) ;  /* 0x0000004000589947 */ /* 0x004fea0003800000 */
.L_x_28:
[----:B------:R-:W-:Y:S01]  /*1ba0*/  ULEA UR4, UR8, UR45, 0x8 ;  /* 0x0000002d08047291 */ /* 0x000fe2000f8e403f */
[----:B------:R-:W-:Y:S01]  /*1bb0*/  WARPGROUP.ARRIVE ;  /* 0x00000000000079c5 */ /* 0x000fe20000000000 */
[----:B------:R-:W-:Y:S01]  /*1bc0*/  ULEA UR6, UR8, UR44, 0x8 ;  /* 0x0000002c08067291 */ /* 0x000fe2000f8e403f */
[----:B------:R-:W-:Y:S01]  /*1bd0*/  UMOV UR5, 0x80000020 ;  /* 0x8000002000057882 */ /* 0x000fe20000000000 */
[----:B------:R-:W-:-:S07]  /*1be0*/  UMOV UR7, 0x80000020 ;  /* 0x8000002000077882 */ /* 0x000fce0000000000 */
[----:B------:R-:W-:Y:S01]  /*1bf0*/  HGMMA.64x64x16.F32 R24, gdesc[UR4], R24, gsb0 ;  /* 0x00e00000041879f0 */ /* 0x000fe20008000818 */
        /* <DEDUP_REMOVED lines=9> */
[----:B------:R-:W-:Y:S01]  /*1c90*/  BPT.TRAP 0x1 ;  /* 0x000000040000795c */ /* 0x000fe20000300000 */
.L_x_30:
[----:B------:R-:W-:-:S13]  /*1ca0*/  ISETP.NE.AND P1, PT, R57, RZ, PT ;  /* 0x000000ff3900720c */ /* 0x000fda0003f25270 */
[----:B-12---:R-:W-:-:S05]  /*1cb0*/  @P1 LEA R4, R3, UR41, 0x3 ;  /* 0x0000002903041c11 */ /* 0x006fca000f8e18ff */
[----:B------:R-:W-:-:S05]  /*1cc0*/  @P1 VIADD R5, R4, 0x28 ;  /* 0x0000002804051836 */ /* 0x000fca0000000000 */
[----:B------:R-:W-:-:S04]  /*1cd0*/  @P1 PRMT R5, R56, 0x654, R5 ;  /* 0x0000065438051816 */ /* 0x000fc80000000005 */
[----:B------:R1:W-:Y:S01]  /*1ce0*/  @P1 SYNCS.ARRIVE.TRANS64.RED.A1T0 RZ, [R5+URZ], RZ ;  /* 0x000000ff05ff19a7 */ /* 0x0003e2000810043f */
[----:B------:R-:W-:-:S13]  /*1cf0*/  ISETP.GT.U32.AND P1, PT, R16, 0x1, PT ;  /* 0x000000011000780c */ /* 0x000fda0003f24070 */
[----:B-1----:R-:W-:Y:S05]  /*1d00*/  @P1 BRA `(.L_x_31) ;  /* 0x0000000000041947 */ /* 0x002fea0003800000 */
[----:B------:R-:W-:Y:S01]  /*1d10*/  BPT.TRAP 0x1 ;  /* 0x000000040000795c */ /* 0x000fe20000300000 */
.L_x_31:
[----:B------:R-:W-:Y:S01]  /*1d20*/  UIADD3 UR8, UR8, 0x1, URZ ;  /* 0x0000000108087890 */ /* 0x000fe2000fffe03f */
[C---:B------:R-:W-:Y:S01]  /*1d30*/  ISETP.GT.AND P2, PT, R0.reuse, 0x1, PT ;  /* 0x000000010000780c */ /* 0x040fe20003f44270 */
[----:B------:R-:W-:Y:S02]  /*1d40*/  VIADD R3, R3, 0x1 ;  /* 0x0000000103037836 */ /* 0x000fe40000000000 */
[----:B------:R-:W-:Y:S01]  /*1d50*/  UISETP.NE.AND UP0, UPT, UR8, 0x5, UPT ;  /* 0x000000050800788c */ /* 0x000fe2000bf05270 */
[----:B------:R-:W-:Y:S02]  /*1d60*/  VIADD R0, R0, 0xffffffff ;  /* 0xffffffff00007836 */ /* 0x000fe40000000000 */
[C---:B------:R-:W-:Y:S01]  /*1d70*/  ISETP.NE.AND P1, PT, R3.reuse, 0x5, PT ;  /* 0x000000050300780c */ /* 0x040fe20003f25270 */
[----:B------:R-:W-:Y:S02]  /*1d80*/  USEL UR4, URZ, 0x1, UP0 ;  /* 0x000000013f047887 */ /* 0x000fe40008000000 */
[----:B------:R-:W-:Y:S01]  /*1d90*/  USEL UR8, UR8, URZ, UP0 ;  /* 0x0000003f08087287 */ /* 0x000fe20008000000 */
[----:B------:R-:W-:-:S03]  /*1da0*/  SEL R3, R3, RZ, P1 ;  /* 0x000000ff03037207 */ /* 0x000fc60000800000 */
[----:B------:R-:W-:Y:S01]  /*1db0*/  LOP3.LUT R6, R6, UR4, RZ, 0x3c, !PT ;  /* 0x0000000406067c12 */ /* 0x000fe2000f8e3cff */
[----:B------:R-:W-:Y:S07]  /*1dc0*/  @P2 BRA `(.L_x_32) ;  /* 0xfffffffc004c2947 */ /* 0x000fee000383ffff */
.L_x_25:
[----:B------:R-:W1:Y:S01]  /*1dd0*/  LDC R0, c[0x0][0x28c] ;  /* 0x0000a300ff007b82 */ /* 0x000e620000000800 */
[----:B------:R2:W-:Y:S01]  /*1de0*/  SYNCS.ARRIVE.TRANS64.A1T0 RZ, [R64+UR47], RZ ;  /* 0x000000ff40ff79a7 */ /* 0x0005e2000810002f */
[----:B-1----:R-:W-:-:S13]  /*1df0*/  ISETP.GE.AND P1, PT, R0, 0x1, PT ;  /* 0x000000010000780c */ /* 0x002fda0003f26270 */
[----:B--2---:R-:W-:Y:S05]  /*1e00*/  @!P1 BRA `(.L_x_33) ;  /* 0x0000000000449947 */ /* 0x004fea0003800000 */
[----:B------:R-:W-:Y:S05]  /*1e10*/  @!P0 BRA `(.L_x_34) ;  /* 0x0000000000048947 */ /* 0x000fea0003800000 */
[----:B------:R-:W-:Y:S01]  /*1e20*/  BPT.TRAP 0x1 ;  /* 0x000000040000795c */ /* 0x000fe20000300000 */
.L_x_34:
[----:B------:R-:W-:-:S13]  /*1e30*/  ISETP.NE.AND P0, PT, R57, RZ, PT ;  /* 0x000000ff3900720c */ /* 0x000fda0003f05270 */
[----:B------:R-:W-:-:S05]  /*1e40*/  VOTEU.ANY UP0, P0 ;  /* 0x00000000003f7886 */ /* 0x000fca0000000100 */
[----:B------:R-:W-:-:S06]  /*1e50*/  @UP0 UIADD3 UR4, UR43, UR38, URZ ;  /* 0x000000262b040290 */ /* 0x000fcc000fffe03f */
[----:B------:R-:W-:Y:S02]  /*1e60*/  IMAD.U32 R4, RZ, RZ, UR4 ;  /* 0x00000004ff047e24 */ /* 0x000fe4000f8e00ff */
[----:B------:R-:W-:Y:S02]  /*1e70*/  IMAD.U32 R3, RZ, RZ, UR4 ;  /* 0x00000004ff037e24 */ /* 0x000fe4000f8e00ff */
[----:B------:R-:W-:-:S05]  /*1e80*/  @P0 IMAD.WIDE.U32 R4, R4, -0x33333333, RZ ;  /* 0xcccccccd04040825 */ /* 0x000fca00078e00ff */
[----:B------:R-:W-:-:S05]  /*1e90*/  @P0 SHF.R.U32.HI R0, RZ, 0x2, R5 ;  /* 0x00000002ff000819 */ /* 0x000fca0000011605 */
[----:B------:R-:W-:-:S05]  /*1ea0*/  @P0 IMAD R0, R0, -0x5, R3 ;  /* 0xfffffffb00000824 */ /* 0x000fca00078e0203 */
[----:B------:R-:W-:-:S05]  /*1eb0*/  @P0 LEA R0, R0, UR41, 0x3 ;  /* 0x0000002900000c11 */ /* 0x000fca000f8e18ff */
[----:B------:R-:W-:-:S05]  /*1ec0*/  @P0 VIADD R3, R0, 0x28 ;  /* 0x0000002800030836 */ /* 0x000fca0000000000 */
[----:B------:R-:W-:-:S04]  /*1ed0*/  @P0 PRMT R3, R56, 0x654, R3 ;  /* 0x0000065438030816 */ /* 0x000fc80000000003 */
[----:B------:R1:W-:Y:S01]  /*1ee0*/  @P0 SYNCS.ARRIVE.TRANS64.RED.A1T0 RZ, [R3+URZ], RZ ;  /* 0x000000ff03ff09a7 */ /* 0x0003e2000810043f */
[----:B------:R-:W-:-:S13]  /*1ef0*/  ISETP.GT.U32.AND P0, PT, R16, 0x1, PT ;  /* 0x000000011000780c */ /* 0x000fda0003f04070 */
[----:B-1----:R-:W-:Y:S05]  /*1f00*/  @P0 BRA `(.L_x_33) ;  /* 0x0000000000040947 */ /* 0x002fea0003800000 */
[----:B------:R-:W-:Y:S01]  /*1f10*/  BPT.TRAP 0x1 ;  /* 0x000000040000795c */ /* 0x000fe20000300000 */
.L_x_33:
[----:B------:R-:W-:Y:S01]  /*1f20*/  SHF.L.U32 R0, R73, 0x1f, RZ ;  /* 0x0000001f49007819 */ /* 0x000fe200000006ff */
[----:B------:R-:W-:Y:S01]  /*1f30*/  UIADD3 UR38, UR46, UR38, URZ ;  /* 0x000000262e267290 */ /* 0x000fe2000fffe03f */
[----:B------:R-:W1:Y:S01]  /*1f40*/  LDC R7, c[0x0][0x288] ;  /* 0x0000a200ff077b82 */ /* 0x000e620000000800 */
[----:B------:R-:W-:Y:S01]  /*1f50*/  UISETP.GE.U32.AND UP1, UPT, UR46, 0x5, UPT ;  /* 0x000000052e00788c */ /* 0x000fe2000bf26070 */
[----:B------:R-:W-:Y:S01]  /*1f60*/  IMAD.SHL.U32 R8, R62, 0x2, RZ ;  /* 0x000000023e087824 */ /* 0x000fe200078e00ff */
[----:B------:R-:W-:Y:S02]  /*1f70*/  UISETP.GT.U32.AND UP0, UPT, UR38, 0x4, UPT ;  /* 0x000000042600788c */ /* 0x000fe4000bf04070 */
[----:B------:R-:W-:Y:S02]  /*1f80*/  UIMAD.WIDE.U32 UR4, UR38, -0x33333333, URZ ;  /* 0xcccccccd260478a5 */ /* 0x000fe4000f8e003f */
[----:B------:R-:W-:Y:S01]  /*1f90*/  UISETP.LT.U32.AND UP0, UPT, UR46, 0x5, UP0 ;  /* 0x000000052e00788c */ /* 0x000fe20008701070 */
[----:B------:R-:W2:Y:S01]  /*1fa0*/  SYNCS.PHASECHK.TRANS64.TRYWAIT P0, [R63+UR42+0x10], R0 ;  /* 0x000010003f0075a7 */ /* 0x000ea2000800016a */
[----:B------:R-:W-:Y:S01]  /*1fb0*/  USHF.R.U32.HI UR4, URZ, 0x2, UR5 ;  /* 0x000000023f047899 */ /* 0x000fe20008011605 */
[----:B------:R-:W-:Y:S01]  /*1fc0*/  SHF.R.S32.HI R9, RZ, 0x1f, R8 ;  /* 0x0000001fff097819 */ /* 0x000fe20000011408 */
[----:B------:R-:W-:-:S02]  /*1fd0*/  USEL UR6, URZ, 0x1, !UP0 ;  /* 0x000000013f067887 */ /* 0x000fc4000c000000 */
[----:B------:R-:W-:Y:S02]  /*1fe0*/  UIMAD UR38, UR4, -0x5, UR38 ;  /* 0xfffffffb042678a4 */ /* 0x000fe4000f8e0226 */
[----:B------:R-:W-:-:S04]  /*1ff0*/  ULOP3.LUT UR39, UR39, UR6, URZ, 0x3c, !UPT ;  /* 0x0000000627277292 */ /* 0x000fc8000f8e3c3f */
[----:B------:R-:W-:Y:S01]  /*2000*/  @UP1 ULOP3.LUT UR39, UR39, 0x1, UR4, 0x78, !UPT ;  /* 0x0000000127271892 */ /* 0x000fe2000f8e7804 */
[----:B-12---:R-:W-:Y:S11]  /*2010*/  @!P0 BRA `(.L_x_35) ;  /* 0x0000003c00508947 */ /* 0x006ff60003800000 */
.L_x_126:
[----:B-1----:R-:W-:Y:S01]  /*2020*/  IMAD.SHL.U32 R0, R19, 0x40, RZ ;  /* 0x0000004013007824 */ /* 0x002fe200078e00ff */
[----:B------:R-:W-:Y:S01]  /*2030*/  ULDC UR6, c[0x0][0x284] ;  /* 0x0000a10000067ab9 */ /* 0x000fe20000000800 */
[----:B------:R-:W-:Y:S01]  /*2040*/  IMAD.SHL.U32 R14, R22, 0x40, RZ ;  /* 0x00000040160e7824 */ /* 0x000fe200078e00ff */
[----:B------:R-:W-:Y:S01]  /*2050*/  SHF.R.S32.HI R11, RZ, 0x1f, R2 ;  /* 0x0000001fff0b7819 */ /* 0x000fe20000011402 */
[----:B------:R-:W-:Y:S01]  /*2060*/  ULDC.64 UR4, c[0x0][0x5d0] ;  /* 0x0001740000047ab9 */ /* 0x000fe20000000a00 */
[----:B------:R-:W-:Y:S01]  /*2070*/  ISETP.GE.AND P0, PT, R0, UR6, PT ;  /* 0x0000000600007c0c */ /* 0x000fe2000bf06270 */
[----:B------:R-:W-:Y:S01]  /*2080*/  IMAD.WIDE.U32 R4, R2, UR4, R8 ;  /* 0x0000000402047c25 */ /* 0x000fe2000f8e0008 */
[----:B------:R-:W-:Y:S02]  /*2090*/  SHF.R.S32.HI R15, RZ, 0x1f, R14 ;  /* 0x0000001fff0f7819 */ /* 0x000fe4000001140e */
[C---:B------:R-:W-:Y:S01]  /*20a0*/  ISETP.GE.OR P0, PT, R14.reuse, R7, P0 ;  /* 0x000000070e00720c */ /* 0x040fe20000706670 */
[----:B------:R-:W-:Y:S01]  /*20b0*/  IMAD R3, R11, UR4, RZ ;  /* 0x000000040b037c24 */ /* 0x000fe2000f8e02ff */
[----:B------:R-:W-:-:S03]  /*20c0*/  IADD3 R4, P1, R14, R4, RZ ;  /* 0x000000040e047210 */ /* 0x000fc60007f3e0ff */
[----:B------:R-:W-:-:S05]  /*20d0*/  IMAD R3, R2, UR5, R3 ;  /* 0x0000000502037c24 */ /* 0x000fca000f8e0203 */
[----:B------:R-:W-:-:S03]  /*20e0*/  IADD3.X R5, R15, R5, R3, P1, !PT ;  /* 0x000000050f057210 */ /* 0x000fc60000ffe403 */
[----:B------:R-:W-:Y:S05]  /*20f0*/  @P0 BRA `(.L_x_36) ;  /* 0x0000002000b00947 */ /* 0x000fea0003800000 */
[----:B------:R-:W1:Y:S01]  /*2100*/  LDC.64 R76, c[0x0][0x5c8] ;  /* 0x00017200ff4c7b82 */ /* 0x000e620000000a00 */
[----:B-----5:R-:W-:Y:S01]  /*2110*/  FSETP.NEU.AND P0, PT, R59, RZ, PT ;  /* 0x000000ff3b00720b */ /* 0x020fe20003f0d000 */
[----:B------:R-:W-:Y:S01]  /*2120*/  IMAD R3, R62, -0x2, R7 ;  /* 0xfffffffe3e037824 */ /* 0x000fe200078e0207 */
[----:B------:R-:W-:Y:S01]  /*2130*/  BSSY B0, `(.L_x_36) ;  /* 0x0000228000007945 */ /* 0x000fe20003800000 */
[----:B------:R-:W-:-:S04]  /*2140*/  IMAD.WIDE R68, R19, 0x40, R60 ;  /* 0x0000004013447825 */ /* 0x000fc800078e023c */
[----:B------:R-:W-:Y:S02]  /*2150*/  IMAD.IADD R3, R3, 0x1, -R14 ;  /* 0x0000000103037824 */ /* 0x000fe400078e0a0e */
[----:B------:R-:W-:-:S03]  /*2160*/  IMAD.IADD R0, R67, 0x1, -R0 ;  /* 0x0000000143007824 */ /* 0x000fc600078e0a00 */
[----:B------:R-:W-:-:S04]  /*2170*/  ISETP.GT.AND P2, PT, R3, RZ, PT ;  /* 0x000000ff0300720c */ /* 0x000fc80003f44270 */
[----:B------:R-:W-:Y:S01]  /*2180*/  ISETP.GT.AND P1, PT, R0, RZ, P2 ;  /* 0x000000ff0000720c */ /* 0x000fe20001724270 */
[-C--:B-1----:R-:W-:Y:S02]  /*2190*/  IMAD R6, R69, R76.reuse, RZ ;  /* 0x0000004c45067224 */ /* 0x082fe400078e02ff */
[----:B------:R-:W-:-:S04]  /*21a0*/  IMAD.WIDE.U32 R70, R68, R76, R4 ;  /* 0x0000004c44467225 */ /* 0x000fc800078e0004 */
[----:B------:R-:W-:-:S04]  /*21b0*/  IMAD R5, R68, R77, R6 ;  /* 0x0000004d44057224 */ /* 0x000fc800078e0206 */
[----:B------:R-:W-:Y:S01]  /*21c0*/  IMAD.IADD R7, R71, 0x1, R5 ;  /* 0x0000000147077824 */ /* 0x000fe200078e0205 */
[----:B------:R-:W-:Y:S06]  /*21d0*/  @!P0 BRA `(.L_x_37) ;  /* 0x0000001400e48947 */ /* 0x000fec0003800000 */
[----:B------:R-:W1:Y:S01]  /*21e0*/  LDC.64 R74, c[0x0][0x5b8] ;  /* 0x00016e00ff4a7b82 */ /* 0x000e620000000a00 */
[----:B------:R-:W-:-:S07]  /*21f0*/  ULDC.64 UR4, c[0x0][0x5c0] ;  /* 0x0001700000047ab9 */ /* 0x000fce0000000a00 */
[----:B------:R-:W2:Y:S08]  /*2200*/  LDC.64 R78, c[0x0][0x5b0] ;  /* 0x00016c00ff4e7b82 */ /* 0x000eb00000000a00 */
[----:B------:R-:W0:Y:S01]  /*2210*/  LDC.64 R80, c[0x0][0x5a8] ;  /* 0x00016a00ff507b82 */ /* 0x000e220000000a00 */
[-C--:B-1----:R-:W-:Y:S02]  /*2220*/  IMAD R6, R11, R74.reuse, RZ ;  /* 0x0000004a0b067224 */ /* 0x082fe400078e02ff */
[----:B------:R-:W-:-:S04]  /*2230*/  IMAD.WIDE.U32 R4, R2, R74, R8 ;  /* 0x0000004a02047225 */ /* 0x000fc800078e0008 */
[----:B------:R-:W-:Y:S01]  /*2240*/  IMAD R71, R2, R75, R6 ;  /* 0x0000004b02477224 */ /* 0x000fe200078e0206 */
[----:B------:R-:W-:Y:S01]  /*2250*/  IADD3 R10, P0, R14, R4, RZ ;  /* 0x000000040e0a7210 */ /* 0x000fe20007f1e0ff */
[----:B--2---:R-:W-:-:S03]  /*2260*/  IMAD R4, R69, R78, RZ ;  /* 0x0000004e45047224 */ /* 0x004fc600078e02ff */
[----:B------:R-:W-:Y:S01]  /*2270*/  IADD3.X R11, R15, R5, R71, P0, !PT ;  /* 0x000000050f0b7210 */ /* 0x000fe200007fe447 */
[C---:B------:R-:W-:Y:S02]  /*2280*/  IMAD R75, R68.reuse, R79, R4 ;  /* 0x0000004f444b7224 */ /* 0x040fe400078e0204 */
[----:B------:R-:W-:-:S04]  /*2290*/  IMAD.WIDE.U32 R4, R68, R78, R10 ;  /* 0x0000004e44047225 */ /* 0x000fc800078e000a */
[----:B------:R-:W-:Y:S01]  /*22a0*/  IMAD.IADD R5, R5, 0x1, R75 ;  /* 0x0000000105057824 */ /* 0x000fe200078e024b */
[----:B0-----:R-:W-:-:S04]  /*22b0*/  LEA R12, P0, R4, R80, 0x1 ;  /* 0x00000050040c7211 */ /* 0x001fc800078008ff */
[----:B------:R-:W-:-:S05]  /*22c0*/  LEA.HI.X R13, R4, R81, R5, 0x1, P0 ;  /* 0x00000051040d7211 */ /* 0x000fca00000f0c05 */
[----:B------:R-:W2:Y:S01]  /*22d0*/  @P1 LDG.E.LTC128B.U16 R19, desc[UR36][R12.64] ;  /* 0x000000240c131981 */ /* 0x000ea2000c1e1520 */
[----:B------:R-:W-:Y:S01]  /*22e0*/  IMAD.WIDE.U32 R4, R68, R78, R14 ;  /* 0x0000004e44047225 */ /* 0x000fe200078e000e */
[----:B------:R-:W-:Y:S02]  /*22f0*/  BSSY B1, `(.L_x_38) ;  /* 0x0000015000017945 */ /* 0x000fe40003800000 */
[----:B------:R-:W-:-:S04]  /*2300*/  IADD3 R20, P0, R8, R4, RZ ;  /* 0x0000000408147210 */ /* 0x000fc80007f1e0ff */
[----:B------:R-:W-:Y:S02]  /*2310*/  IADD3.X R21, R9, R75, R5, P0, !PT ;  /* 0x0000004b09157210 */ /* 0x000fe400007fe405 */
[----:B------:R-:W-:Y:S01]  /*2320*/  LEA R6, P0, R70, UR4, 0x1 ;  /* 0x0000000446067c11 */ /* 0x000fe2000f8008ff */
[----:B------:R-:W-:-:S03]  /*2330*/  IMAD.WIDE.U32 R20, R2, R74, R20 ;  /* 0x0000004a02147225 */ /* 0x000fc600078e0014 */
[----:B------:R-:W-:Y:S02]  /*2340*/  LEA.HI.X R7, R70, UR5, R7, 0x1, P0 ;  /* 0x0000000546077c11 */ /* 0x000fe400080f0c07 */
[----:B------:R-:W-:-:S04]  /*2350*/  ISETP.GT.AND P0, PT, R3, 0x1, PT ;  /* 0x000000010300780c */ /* 0x000fc80003f04270 */
[----:B------:R-:W-:Y:S01]  /*2360*/  ISETP.GT.AND P3, PT, R0, RZ, P0 ;  /* 0x000000ff0000720c */ /* 0x000fe20000764270 */
[----:B--2---:R-:W-:-:S05]  /*2370*/  HADD2.F32 R4, -RZ, R19.H0_H0 ;  /* 0x20000013ff047230 */ /* 0x004fca0000004100 */
[----:B------:R-:W-:Y:S01]  /*2380*/  FMUL R5, R4, R59 ;  /* 0x0000003b04057220 */ /* 0x000fe20000400000 */
[----:B------:R-:W-:-:S03]  /*2390*/  LEA R4, P4, R20, R80, 0x1 ;  /* 0x0000005014047211 */ /* 0x000fc600078808ff */
[----:B------:R-:W-:-:S05]  /*23a0*/  FFMA R5, R24, R58, R5 ;  /* 0x0000003a18057223 */ /* 0x000fca0000000005 */
[----:B------:R-:W-:Y:S01]  /*23b0*/  F2FP.F16.F32.PACK_AB R12, RZ, R5 ;  /* 0x00000005ff0c723e */ /* 0x000fe200000000ff */
[----:B------:R-:W-:-:S03]  /*23c0*/  IMAD.IADD R5, R71, 0x1, R21 ;  /* 0x0000000147057824 */ /* 0x000fc600078e0215 */
[----:B------:R-:W-:Y:S01]  /*23d0*/  PRMT R13, R12, 0x7610, R13 ;  /* 0x000076100c0d7816 */ /* 0x000fe2000000000d */
[----:B------:R-:W-:Y:S01]  /*23e0*/  IMAD.SHL.U32 R12, R78, 0x8, RZ ;  /* 0x000000084e0c7824 */ /* 0x000fe200078e00ff */
[----:B------:R-:W-:-:S03]  /*23f0*/  LEA.HI.X R5, R20, R81, R5, 0x1, P4 ;  /* 0x0000005114057211 */ /* 0x000fc600020f0c05 */
[----:B------:R0:W-:Y:S02]  /*2400*/  @P1 STG.E.U16 desc[UR36][R6.64], R13 ;  /* 0x0000000d06001986 */ /* 0x0001e4000c101524 */
[----:B0-----:R-:W-:Y:S01]  /*2410*/  SHF.L.U64.HI R13, R78, 0x3, R79 ;  /* 0x000000034e0d7819 */ /* 0x001fe2000001024f */
[----:B------:R-:W-:Y:S06]  /*2420*/  @!P3 BRA `(.L_x_39) ;  /* 0x000000000004b947 */ /* 0x000fec0003800000 */
[----:B------:R0:W5:Y:S02]  /*2430*/  LDG.E.LTC128B.U16 R19, desc[UR36][R4.64+0x2] ;  /* 0x0000022404137981 */ /* 0x000164000c1e1520 */
.L_x_39:
[----:B------:R-:W-:Y:S05]  /*2440*/  BSYNC B1 ;  /* 0x0000000000017941 */ /* 0x000fea0003800000 */
.L_x_38:
[----:B-----5:R-:W-:Y:S01]  /*2450*/  HADD2.F32 R20, -RZ, R19.H0_H0 ;  /* 0x20000013ff147230 */ /* 0x020fe20000004100 */
[----:B------:R-:W-:Y:S01]  /*2460*/  ISETP.GT.AND P2, PT, R0, 0x8, P2 ;  /* 0x000000080000780c */ /* 0x000fe20001744270 */
[----:B------:R-:W-:-:S04]  /*2470*/  IMAD.WIDE.U32 R68, R68, R78, R12 ;  /* 0x0000004e44447225 */ /* 0x000fc800078e000c */
[----:B------:R-:W-:Y:S01]  /*2480*/  FMUL R20, R20, R59 ;  /* 0x0000003b14147220 */ /* 0x000fe20000400000 */
[----:B------:R-:W-:Y:S01]  /*2490*/  IMAD.IADD R75, R75, 0x1, R69 ;  /* 0x000000014b4b7824 */ /* 0x000fe200078e0245 */
[----:B------:R-:W-:Y:S02]  /*24a0*/  IADD3 R10, P1, R10, R68, RZ ;  /* 0x000000440a0a7210 */ /* 0x000fe40007f3e0ff */
[----:B------:R-:W-:-:S03]  /*24b0*/  FFMA R20, R25, R58, R20 ;  /* 0x0000003a19147223 */ /* 0x000fc60000000014 */
[----:B------:R-:W-:Y:S01]  /*24c0*/  IMAD.X R11, R75, 0x1, R11, P1 ;  /* 0x000000014b0b7824 */ /* 0x000fe200008e060b */
[C---:B------:R-:W-:Y:S02]  /*24d0*/  LEA R12, P1, R10.reuse, R80, 0x1 ;  /* 0x000000500a0c7211 */ /* 0x040fe400078208ff */
[----:B------:R-:W-:Y:S02]  /*24e0*/  F2FP.F16.F32.PACK_AB R20, RZ, R20 ;  /* 0x00000014ff14723e */ /* 0x000fe400000000ff */
[----:B------:R-:W-:-:S03]  /*24f0*/  LEA.HI.X R13, R10, R81, R11, 0x1, P1 ;  /* 0x000000510a0d7211 */ /* 0x000fc600008f0c0b */
[----:B------:R1:W-:Y:S04]  /*2500*/  @P3 STG.E.U16 desc[UR36][R6.64+0x2], R20 ;  /* 0x0000021406003986 */ /* 0x0003e8000c101524 */
[----:B------:R-:W2:Y:S01]  /*2510*/  @P2 LDG.E.LTC128B.U16 R19, desc[UR36][R12.64] ;  /* 0x000000240c132981 */ /* 0x000ea2000c1e1520 */
[----:B------:R-:W-:Y:S01]  /*2520*/  IADD3 R14, P1, P3, R8, R68, R14 ;  /* 0x00000044080e7210 */ /* 0x000fe20007b3e00e */
[----:B------:R-:W-:Y:S01]  /*2530*/  BSSY B1, `(.L_x_40) ;  /* 0x0000011000017945 */ /* 0x000fe20003800000 */
[C---:B------:R-:W-:Y:S02]  /*2540*/  SHF.L.U64.HI R11, R76.reuse, 0x4, R77 ;  /* 0x000000044c0b7819 */ /* 0x040fe4000001024d */
[----:B------:R-:W-:Y:S02]  /*2550*/  IADD3.X R15, R9, R75, R15, P1, P3 ;  /* 0x0000004b090f7210 */ /* 0x000fe40000fe640f */
[----:B------:R-:W-:-:S02]  /*2560*/  LEA R10, P1, R76, R6, 0x4 ;  /* 0x000000064c0a7211 */ /* 0x000fc400078220ff */
[----:B------:R-:W-:Y:S01]  /*2570*/  ISETP.GT.AND P0, PT, R0, 0x8, P0 ;  /* 0x000000080000780c */ /* 0x000fe20000704270 */
[----:B------:R-:W-:-:S04]  /*2580*/  IMAD.WIDE.U32 R14, R2, R74, R14 ;  /* 0x0000004a020e7225 */ /* 0x000fc800078e000e */
[----:B------:R-:W-:Y:S02]  /*2590*/  IMAD.X R11, R11, 0x1, R7, P1 ;  /* 0x000000010b0b7824 */ /* 0x000fe400008e0607 */
[----:B------:R-:W-:Y:S02]  /*25a0*/  IMAD.IADD R2, R71, 0x1, R15 ;  /* 0x0000000147027824 */ /* 0x000fe400078e020f */
[----:B--2---:R-:W-:-:S05]  /*25b0*/  HADD2.F32 R8, -RZ, R19.H0_H0 ;  /* 0x20000013ff087230 */ /* 0x004fca0000004100 */
[----:B------:R-:W-:Y:S01]  /*25c0*/  FMUL R9, R8, R59 ;  /* 0x0000003b08097220 */ /* 0x000fe20000400000 */
[----:B------:R-:W-:-:S03]  /*25d0*/  LEA R8, P3, R14, R80, 0x1 ;  /* 0x000000500e087211 */ /* 0x000fc600078608ff */
[----:B------:R-:W-:-:S05]  /*25e0*/  FFMA R9, R26, R58, R9 ;  /* 0x0000003a1a097223 */ /* 0x000fca0000000009 */
[----:B------:R-:W-:Y:S02]  /*25f0*/  F2FP.F16.F32.PACK_AB R12, RZ, R9 ;  /* 0x00000009ff0c723e */ /* 0x000fe400000000ff */
[----:B------:R-:W-:-:S03]  /*2600*/  LEA.HI.X R9, R14, R81, R2, 0x1, P3 ;  /* 0x000000510e097211 */ /* 0x000fc600018f0c02 */
[----:B------:R1:W-:Y:S01]  /*2610*/  @P2 STG.E.U16 desc[UR36][R10.64], R12 ;  /* 0x0000000c0a002986 */ /* 0x0003e2000c101524 */
[----:B------:R-:W-:Y:S05]  /*2620*/  @!P0 BRA `(.L_x_41) ;  /* 0x0000000000048947 */ /* 0x000fea0003800000 */
[----:B------:R2:W5:Y:S02]  /*2630*/  LDG.E.LTC128B.U16 R19, desc[UR36][R8.64+0x2] ;  /* 0x0000022408137981 */ /* 0x000564000c1e1520 */
.L_x_41:
[----:B------:R-:W-:Y:S05]  /*2640*/  BSYNC B1 ;  /* 0x0000000000017941 */ /* 0x000fea0003800000 */
.L_x_40:
[----:B-----5:R-:W-:Y:S01]  /*2650*/  HADD2.F32 R2, -RZ, R19.H0_H0 ;  /* 0x20000013ff027230 */ /* 0x020fe20000004100 */
[----:B------:R-:W-:Y:S01]  /*2660*/  ISETP.GT.AND P1, PT, R3, 0x8, PT ;  /* 0x000000080300780c */ /* 0x000fe20003f24270 */
[----:B------:R-:W-:Y:S03]  /*2670*/  BSSY B1, `(.L_x_42) ;  /* 0x0000008000017945 */ /* 0x000fe60003800000 */
[----:B------:R-:W-:Y:S01]  /*2680*/  FMUL R2, R2, R59 ;  /* 0x0000003b02027220 */ /* 0x000fe20000400000 */
[----:B------:R-:W-:-:S03]  /*2690*/  ISETP.GT.AND P2, PT, R0, RZ, P1 ;  /* 0x000000ff0000720c */ /* 0x000fc60000f44270 */
[----:B------:R-:W-:-:S05]  /*26a0*/  FFMA R2, R27, R58, R2 ;  /* 0x0000003a1b027223 */ /* 0x000fca0000000002 */
[----:B------:R-:W-:-:S05]  /*26b0*/  F2FP.F16.F32.PACK_AB R2, RZ, R2 ;  /* 0x00000002ff02723e */ /* 0x000fca00000000ff */
[----:B------:R3:W-:Y:S01]  /*26c0*/  @P0 STG.E.U16 desc[UR36][R10.64+0x2], R2 ;  /* 0x000002020a000986 */ /* 0x0007e2000c101524 */
[----:B------:R-:W-:Y:S05]  /*26d0*/  @!P2 BRA `(.L_x_43) ;  /* 0x000000000004a947 */ /* 0x000fea0003800000 */
[----:B------:R4:W5:Y:S02]  /*26e0*/  LDG.E.LTC128B.U16 R19, desc[UR36][R4.64+0x10] ;  /* 0x0000102404137981 */ /* 0x000964000c1e1520 */
.L_x_43:
[----:B------:R-:W-:Y:S05]  /*26f0*/  BSYNC B1 ;  /* 0x0000000000017941 */ /* 0x000fea0003800000 */
.L_x_42:
[----:B---3-5:R-:W-:Y:S01]  /*2700*/  HADD2.F32 R2, -RZ, R19.H0_H0 ;  /* 0x20000013ff027230 */ /* 0x028fe20000004100 */
        /* <DEDUP_REMOVED lines=9> */
.L_x_45:
[----:B------:R-:W-:Y:S05]  /*27a0*/  BSYNC B1 ;  /* 0x0000000000017941 */ /* 0x000fea0003800000 */
.L_x_44:
[----:B-----5:R-:W-:Y:S01]  /*27b0*/  HADD2.F32 R2, -RZ, R19.H0_H0 ;  /* 0x20000013ff027230 */ /* 0x020fe20000004100 */
[----:B------:R-:W-:Y:S01]  /*27c0*/  ISETP.GT.AND P1, PT, R0, 0x8, P1 ;  /* 0x000000080000780c */ /* 0x000fe20000f24270 */
[----:B------:R-:W-:Y:S03]  /*27d0*/  BSSY B1, `(.L_x_46) ;  /* 0x0000007000017945 */ /* 0x000fe60003800000 */
[----:B------:R-:W-:-:S04]  /*27e0*/  FMUL R2, R2, R59 ;  /* 0x0000003b02027220 */ /* 0x000fc80000400000 */
[----:B------:R-:W-:-:S05]  /*27f0*/  FFMA R2, R29, R58, R2 ;  /* 0x0000003a1d027223 */ /* 0x000fca0000000002 */
[----:B------:R-:W-:-:S05]  /*2800*/  F2FP.F16.F32.PACK_AB R2, RZ, R2 ;  /* 0x00000002ff02723e */ /* 0x000fca00000000ff */
[----:B------:R0:W-:Y:S01]  /*2810*/  @P3 STG.E.U16 desc[UR36][R6.64+0x12], R2 ;  /* 0x0000120206003986 */ /* 0x0001e2000c101524 */
[----:B------:R-:W-:Y:S05]  /*2820*/  @!P1 BRA `(.L_x_47) ;  /* 0x0000000000049947 */ /* 0x000fea0003800000 */
[----:B------:R0:W5:Y:S02]  /*2830*/  LDG.E.LTC128B.U16 R19, desc[UR36][R8.64+0x10] ;  /* 0x0000102408137981 */ /* 0x000164000c1e1520 */
.L_x_47:
[----:B------:R-:W-:Y:S05]  /*2840*/  BSYNC B1 ;  /* 0x0000000000017941 */ /* 0x000fea0003800000 */
.L_x_46:
[----:B0----5:R-:W-:Y:S01]  /*2850*/  HADD2.F32 R2, -RZ, R19.H0_H0 ;  /* 0x20000013ff027230 */ /* 0x021fe20000004100 */
[----:B------:R-:W-:Y:S01]  /*2860*/  ISETP.GT.AND P0, PT, R0, 0x8, P0 ;  /* 0x000000080000780c */ /* 0x000fe20000704270 */
[----:B------:R-:W-:Y:S03]  /*2870*/  BSSY B1, `(.L_x_48) ;  /* 0x0000007000017945 */ /* 0x000fe60003800000 */
[----:B---3--:R-:W-:-:S04]  /*2880*/  FMUL R13, R2, R59 ;  /* 0x0000003b020d7220 */ /* 0x008fc80000400000 */
[----:B------:R-:W-:-:S05]  /*2890*/  FFMA R13, R30, R58, R13 ;  /* 0x0000003a1e0d7223 */ /* 0x000fca000000000d */
[----:B------:R-:W-:-:S05]  /*28a0*/  F2FP.F16.F32.PACK_AB R13, RZ, R13 ;  /* 0x0000000dff0d723e */ /* 0x000fca00000000ff */
[----:B------:R0:W-:Y:S01]  /*28b0*/  @P1 STG.E.U16 desc[UR36][R10.64+0x10], R13 ;  /* 0x0000100d0a001986 */ /* 0x0001e2000c101524 */
[----:B------:R-:W-:Y:S05]  /*28c0*/  @!P0 BRA `(.L_x_49) ;  /* 0x0000000000048947 */ /* 0x000fea0003800000 */
[----:B------:R3:W5:Y:S02]  /*28d0*/  LDG.E.LTC128B.U16 R19, desc[UR36][R8.64+0x12] ;  /* 0x0000122408137981 */ /* 0x000764000c1e1520 */
.L_x_49:
[----:B------:R-:W-:Y:S05]  /*28e0*/  BSYNC B1 ;  /* 0x0000000000017941 */ /* 0x000fea0003800000 */
.L_x_48:
        /* <DEDUP_REMOVED lines=10> */
.L_x_51:
[----:B------:R-:W-:Y:S05]  /*2990*/  BSYNC B1 ;  /* 0x0000000000017941 */ /* 0x000fea0003800000 */
.L_x_50:
[----:B0----5:R-:W-:Y:S01]  /*29a0*/  HADD2.F32 R2, -RZ, R19.H0_H0 ;  /* 0x20000013ff027230 */ /* 0x021fe20000004100 */
        /* <DEDUP_REMOVED lines=9> */
.L_x_53:
[----:B------:R-:W-:Y:S05]  /*2a40*/  BSYNC B1 ;  /* 0x0000000000017941 */ /* 0x000fea0003800000 */
.L_x_52:
        /* <DEDUP_REMOVED lines=9> */
.L_x_55:
[----:B------:R-:W-:Y:S05]  /*2ae0*/  BSYNC B1 ;  /* 0x0000000000017941 */ /* 0x000fea0003800000 */
.L_x_54:
[----:B0----5:R-:W-:Y:S01]  /*2af0*/  HADD2.F32 R2, -RZ, R19.H0_H0 ;  /* 0x20000013ff027230 */ /* 0x021fe20000004100 */
        /* <DEDUP_REMOVED lines=8> */
.L_x_57:
[----:B------:R-:W-:Y:S05]  /*2b80*/  BSYNC B1 ;  /* 0x0000000000017941 */ /* 0x000fea0003800000 */
.L_x_56:
        /* <DEDUP_REMOVED lines=10> */
.L_x_59:
[----:B------:R-:W-:Y:S05]  /*2c30*/  BSYNC B1 ;  /* 0x0000000000017941 */ /* 0x000fea0003800000 */
.L_x_58:
        /* <DEDUP_REMOVED lines=10> */
.L_x_61:
[----:B------:R-:W-:Y:S05]  /*2ce0*/  BSYNC B1 ;  /* 0x0000000000017941 */ /* 0x000fea0003800000 */
.L_x_60:
        /* <DEDUP_REMOVED lines=9> */
.L_x_63:
[----:B------:R-:W-:Y:S05]  /*2d80*/  BSYNC B1 ;  /* 0x0000000000017941 */ /* 0x000fea0003800000 */
.L_x_62:
        /* <DEDUP_REMOVED lines=9> */
.L_x_65:
[----:B------:R-:W-:Y:S05]  /*2e20*/  BSYNC B1 ;  /* 0x0000000000017941 */ /* 0x000fea0003800000 */
.L_x_64:
        /* <DEDUP_REMOVED lines=10> */
.L_x_67:
[----:B------:R-:W-:Y:S05]  /*2ed0*/  BSYNC B1 ;  /* 0x0000000000017941 */ /* 0x000fea0003800000 */
.L_x_66:
        /* <DEDUP_REMOVED lines=10> */
.L_x_69:
[----:B------:R-:W-:Y:S05]  /*2f80*/  BSYNC B1 ;  /* 0x0000000000017941 */ /* 0x000fea0003800000 */
.L_x_68:
        /* <DEDUP_REMOVED lines=9> */
.L_x_71:
[----:B------:R-:W-:Y:S05]  /*3020*/  BSYNC B1 ;  /* 0x0000000000017941 */ /* 0x000fea0003800000 */
.L_x_70:
        /* <DEDUP_REMOVED lines=9> */
.L_x_73:
[----:B------:R-:W-:Y:S05]  /*30c0*/  BSYNC B1 ;  /* 0x0000000000017941 */ /* 0x000fea0003800000 */
.L_x_72:
        /* <DEDUP_REMOVED lines=10> */
.L_x_75:
[----:B------:R-:W-:Y:S05]  /*3170*/  BSYNC B1 ;  /* 0x0000000000017941 */ /* 0x000fea0003800000 */
.L_x_74:
        /* <DEDUP_REMOVED lines=10> */
.L_x_77:
[----:B------:R-:W-:Y:S05]  /*3220*/  BSYNC B1 ;  /* 0x0000000000017941 */ /* 0x000fea0003800000 */
.L_x_76:
        /* <DEDUP_REMOVED lines=9> */
.L_x_79:
[----:B------:R-:W-:Y:S05]  /*32c0*/  BSYNC B1 ;  /* 0x0000000000017941 */ /* 0x000fea0003800000 */
.L_x_78:
        /* <DEDUP_REMOVED lines=9> */
.L_x_81:
[----:B------:R-:W-:Y:S05]  /*3360*/  BSYNC B1 ;  /* 0x0000000000017941 */ /* 0x000fea0003800000 */
.L_x_80:
        /* <DEDUP_REMOVED lines=10> */
.L_x_83:
[----:B------:R-:W-:Y:S05]  /*3410*/  BSYNC B1 ;  /* 0x0000000000017941 */ /* 0x000fea0003800000 */
.L_x_82:
        /* <DEDUP_REMOVED lines=10> */
.L_x_85:
[----:B------:R-:W-:Y:S05]  /*34c0*/  BSYNC B1 ;  /* 0x0000000000017941 */ /* 0x000fea0003800000 */
.L_x_84:
        /* <DEDUP_REMOVED lines=9> */
.L_x_87:
[----:B------:R-:W-:Y:S05]  /*3560*/  BSYNC B1 ;  /* 0x0000000000017941 */ /* 0x000fea0003800000 */
.L_x_86:
        /* <DEDUP_REMOVED lines=9> */
.L_x_89:
[----:B------:R-:W-:Y:S05]  /*3600*/  BSYNC B1 ;  /* 0x0000000000017941 */ /* 0x000fea0003800000 */
.L_x_88:
        /* <DEDUP_REMOVED lines=10> */
.L_x_91:
[----:B------:R-:W-:Y:S05]  /*36b0*/  BSYNC B1 ;  /* 0x0000000000017941 */ /* 0x000fea0003800000 */
.L_x_90:
[----:B0----5:R-:W-:Y:S01]  /*36c0*/  HADD2.F32 R2, -RZ, R19.H0_H0 ;  /* 0x20000013ff027230 */ /* 0x021fe20000004100 */
[----:B------:R-:W-:Y:S01]  /*36d0*/  ISETP.GT.AND P0, PT, R3, 0x39, PT ;  /* 0x000000390300780c */ /* 0x000fe20003f04270 */
[----:B------:R-:W-:Y:S01]  /*36e0*/  @P2 IMAD.MOV.U32 R3, RZ, RZ, R7 ;  /* 0x000000ffff032224 */ /* 0x000fe200078e0007 */
[----:B------:R-:W-:Y:S02]  /*36f0*/  BSSY B1, `(.L_x_92) ;  /* 0x0000009000017945 */ /* 0x000fe40003800000 */
[----:B------:R-:W-:Y:S01]  /*3700*/  FMUL R13, R2, R59 ;  /* 0x0000003b020d7220 */ /* 0x000fe20000400000 */
[----:B------:R-:W-:Y:S01]  /*3710*/  @P2 IMAD.MOV.U32 R2, RZ, RZ, R6 ;  /* 0x000000ffff022224 */ /* 0x000fe200078e0006 */
[----:B------:R-:W-:Y:S02]  /*3720*/  ISETP.GT.AND P3, PT, R0, RZ, P0 ;  /* 0x000000ff0000720c */ /* 0x000fe40000764270 */
[----:B------:R-:W-:-:S05]  /*3730*/  FFMA R13, R52, R58, R13 ;  /* 0x0000003a340d7223 */ /* 0x000fca000000000d */
[----:B------:R-:W-:-:S05]  /*3740*/  F2FP.F16.F32.PACK_AB R13, RZ, R13 ;  /* 0x0000000dff0d723e */ /* 0x000fca00000000ff */
[----:B------:R0:W-:Y:S01]  /*3750*/  @P2 STG.E.U16 desc[UR36][R2.64+0x70], R13 ;  /* 0x0000700d02002986 */ /* 0x0001e2000c101524 */
[----:B------:R-:W-:Y:S05]  /*3760*/  @!P3 BRA `(.L_x_93) ;  /* 0x000000000004b947 */ /* 0x000fea0003800000 */
[----:B------:R0:W5:Y:S02]  /*3770*/  LDG.E.LTC128B.U16 R19, desc[UR36][R4.64+0x72] ;  /* 0x0000722404137981 */ /* 0x000164000c1e1520 */
.L_x_93:
[----:B------:R-:W-:Y:S05]  /*3780*/  BSYNC B1 ;  /* 0x0000000000017941 */ /* 0x000fea0003800000 */
.L_x_92:
        /* <DEDUP_REMOVED lines=9> */
.L_x_95:
[----:B------:R-:W-:Y:S05]  /*3820*/  BSYNC B1 ;  /* 0x0000000000017941 */ /* 0x000fea0003800000 */
.L_x_94:
[----:B0----5:R-:W-:Y:S01]  /*3830*/  HADD2.F32 R2, -RZ, R19.H0_H0 ;  /* 0x20000013ff027230 */ /* 0x021fe20000004100 */
[----:B------:R-:W-:Y:S01]  /*3840*/  ISETP.GT.AND P0, PT, R0, 0x8, P0 ;  /* 0x000000080000780c */ /* 0x000fe20000704270 */
[----:B------:R-:W-:Y:S03]  /*3850*/  BSSY B1, `(.L_x_96) ;  /* 0x000000a000017945 */ /* 0x000fe60003800000 */
[----:B------:R-:W-:Y:S01]  /*3860*/  FMUL R3, R2, R59 ;  /* 0x0000003b02037220 */ /* 0x000fe20000400000 */
[----:B------:R-:W-:-:S03]  /*3870*/  @P1 IMAD.MOV.U32 R2, RZ, RZ, R10 ;  /* 0x000000ffff021224 */ /* 0x000fc600078e000a */
[----:B------:R-:W-:-:S05]  /*3880*/  FFMA R3, R54, R58, R3 ;  /* 0x0000003a36037223 */ /* 0x000fca0000000003 */
[----:B------:R-:W-:-:S04]  /*3890*/  F2FP.F16.F32.PACK_AB R3, RZ, R3 ;  /* 0x00000003ff03723e */ /* 0x000fc800000000ff */
[----:B----4-:R-:W-:Y:S01]  /*38a0*/  PRMT R4, R3, 0x7610, R4 ;  /* 0x0000761003047816 */ /* 0x010fe20000000004 */
[----:B------:R-:W-:-:S05]  /*38b0*/  @P1 IMAD.MOV.U32 R3, RZ, RZ, R11 ;  /* 0x000000ffff031224 */ /* 0x000fca00078e000b */
[----:B------:R0:W-:Y:S01]  /*38c0*/  @P1 STG.E.U16 desc[UR36][R2.64+0x70], R4 ;  /* 0x0000700402001986 */ /* 0x0001e2000c101524 */
[----:B------:R-:W-:Y:S05]  /*38d0*/  @!P0 BRA `(.L_x_97) ;  /* 0x0000000000048947 */ /* 0x000fea0003800000 */
[----:B------:R4:W5:Y:S02]  /*38e0*/  LDG.E.LTC128B.U16 R19, desc[UR36][R8.64+0x72] ;  /* 0x0000722408137981 */ /* 0x000964000c1e1520 */
.L_x_97:
[----:B------:R-:W-:Y:S05]  /*38f0*/  BSYNC B1 ;  /* 0x0000000000017941 */ /* 0x000fea0003800000 */
.L_x_96:
[----:B------:R-:W-:Y:S05]  /*3900*/  @!P0 BRA `(.L_x_98) ;  /* 0x0000000800a88947 */ /* 0x000fea0003800000 */
[----:B-----5:R-:W-:-:S05]  /*3910*/  HADD2.F32 R0, -RZ, R19.H0_H0 ;  /* 0x20000013ff007230 */ /* 0x020fca0000004100 */
[----:B------:R-:W-:-:S04]  /*3920*/  FMUL R0, R0, R59 ;  /* 0x0000003b00007220 */ /* 0x000fc80000400000 */
[----:B------:R-:W-:-:S05]  /*3930*/  FFMA R0, R55, R58, R0 ;  /* 0x0000003a37007223 */ /* 0x000fca0000000000 */
[----:B------:R-:W-:-:S05]  /*3940*/  F2FP.F16.F32.PACK_AB R0, RZ, R0 ;  /* 0x00000000ff00723e */ /* 0x000fca00000000ff */
[----:B------:R0:W-:Y:S01]  /*3950*/  STG.E.U16 desc[UR36][R10.64+0x72], R0 ;  /* 0x000072000a007986 */ /* 0x0001e2000c101524 */
[----:B------:R-:W-:Y:S05]  /*3960*/  BRA `(.L_x_98) ;  /* 0x0000000800907947 */ /* 0x000fea0003800000 */
.L_x_37:
[----:B------:R-:W-:Y:S01]  /*3970*/  ISETP.GT.AND P0, PT, R3, 0x1, PT ;  /* 0x000000010300780c */ /* 0x000fe20003f04270 */
[----:B------:R-:W-:Y:S01]  /*3980*/  ULDC.64 UR4, c[0x0][0x5c0] ;  /* 0x0001700000047ab9 */ /* 0x000fe20000000a00 */
[-C--:B------:R-:W-:Y:S01]  /*3990*/  FMUL R24, R24, R58.reuse ;  /* 0x0000003a18187220 */ /* 0x080fe20000400000 */
[-C--:B------:R-:W-:Y:S01]  /*39a0*/  FMUL R25, R25, R58.reuse ;  /* 0x0000003a19197220 */ /* 0x080fe20000400000 */
[----:B------:R-:W-:Y:S01]  /*39b0*/  ISETP.GT.AND P3, PT, R0, RZ, P0 ;  /* 0x000000ff0000720c */ /* 0x000fe20000764270 */
[-C--:B------:R-:W-:Y:S01]  /*39c0*/  FMUL R26, R26, R58.reuse ;  /* 0x0000003a1a1a7220 */ /* 0x080fe20000400000 */
[----:B------:R-:W-:Y:S01]  /*39d0*/  LEA R4, P4, R70, UR4, 0x1 ;  /* 0x0000000446047c11 */ /* 0x000fe2000f8808ff */
[----:B------:R-:W-:Y:S01]  /*39e0*/  FMUL R27, R27, R58 ;  /* 0x0000003a1b1b7220 */ /* 0x000fe20000400000 */
[----:B------:R-:W-:Y:S01]  /*39f0*/  F2FP.F16.F32.PACK_AB R24, RZ, R24 ;  /* 0x00000018ff18723e */ /* 0x000fe200000000ff */
[-C--:B------:R-:W-:Y:S01]  /*3a00*/  FMUL R28, R28, R58.reuse ;  /* 0x0000003a1c1c7220 */ /* 0x080fe20000400000 */
[----:B------:R-:W-:Y:S01]  /*3a10*/  LEA.HI.X R5, R70, UR5, R7, 0x1, P4 ;  /* 0x0000000546057c11 */ /* 0x000fe2000a0f0c07 */
[-C--:B------:R-:W-:Y:S01]  /*3a20*/  FMUL R29, R29, R58.reuse ;  /* 0x0000003a1d1d7220 */ /* 0x080fe20000400000 */
[----:B------:R-:W-:Y:S01]  /*3a30*/  F2FP.F16.F32.PACK_AB R25, RZ, R25 ;  /* 0x00000019ff19723e */ /* 0x000fe200000000ff */
[-C--:B------:R-:W-:Y:S01]  /*3a40*/  FMUL R30, R30, R58.reuse ;  /* 0x0000003a1e1e7220 */ /* 0x080fe20000400000 */
[----:B------:R-:W-:Y:S01]  /*3a50*/  SHF.L.U64.HI R77, R76, 0x4, R77 ;  /* 0x000000044c4d7819 */ /* 0x000fe2000001024d */
[----:B------:R-:W-:Y:S01]  /*3a60*/  @P1 STG.E.U16 desc[UR36][R4.64], R24 ;  /* 0x0000001804001986 */ /* 0x000fe2000c101524 */
[----:B------:R-:W-:Y:S01]  /*3a70*/  ISETP.GT.AND P1, PT, R3, 0x8, PT ;  /* 0x000000080300780c */ /* 0x000fe20003f24270 */
[----:B------:R-:W-:Y:S01]  /*3a80*/  FMUL R31, R31, R58 ;  /* 0x0000003a1f1f7220 */ /* 0x000fe20000400000 */
[----:B------:R-:W-:Y:S01]  /*3a90*/  ISETP.GT.AND P4, PT, R0, 0x8, P0 ;  /* 0x000000080000780c */ /* 0x000fe20000784270 */
[----:B------:R-:W-:Y:S01]  /*3aa0*/  @P3 STG.E.U16 desc[UR36][R4.64+0x2], R25 ;  /* 0x0000021904003986 */ /* 0x000fe2000c101524 */
[----:B------:R-:W-:Y:S01]  /*3ab0*/  LEA R6, P3, R76, R4, 0x4 ;  /* 0x000000044c067211 */ /* 0x000fe200078620ff */
[-C--:B------:R-:W-:Y:S01]  /*3ac0*/  FMUL R32, R32, R58.reuse ;  /* 0x0000003a20207220 */ /* 0x080fe20000400000 */
[C---:B------:R-:W-:Y:S01]  /*3ad0*/  ISETP.GT.AND P2, PT, R0.reuse, 0x8, P2 ;  /* 0x000000080000780c */ /* 0x040fe20001744270 */
[-C--:B------:R-:W-:Y:S01]  /*3ae0*/  FMUL R33, R33, R58.reuse ;  /* 0x0000003a21217220 */ /* 0x080fe20000400000 */
[----:B------:R-:W-:Y:S01]  /*3af0*/  ISETP.GT.AND P0, PT, R3, 0x9, PT ;  /* 0x000000090300780c */ /* 0x000fe20003f04270 */
[----:B------:R-:W-:Y:S01]  /*3b00*/  IMAD.X R7, R77, 0x1, R5, P3 ;  /* 0x000000014d077824 */ /* 0x000fe200018e0605 */
[----:B------:R-:W-:Y:S01]  /*3b10*/  ISETP.GT.AND P5, PT, R0, RZ, P1 ;  /* 0x000000ff0000720c */ /* 0x000fe20000fa4270 */
[-C--:B------:R-:W-:Y:S01]  /*3b20*/  FMUL R34, R34, R58.reuse ;  /* 0x0000003a22227220 */ /* 0x080fe20000400000 */
[----:B------:R-:W-:Y:S01]  /*3b30*/  ISETP.GT.AND P3, PT, R0, RZ, P0 ;  /* 0x000000ff0000720c */ /* 0x000fe20000764270 */
[----:B------:R-:W-:Y:S01]  /*3b40*/  FMUL R35, R35, R58 ;  /* 0x0000003a23237220 */ /* 0x000fe20000400000 */
[----:B------:R-:W-:Y:S01]  /*3b50*/  F2FP.F16.F32.PACK_AB R26, RZ, R26 ;  /* 0x0000001aff1a723e */ /* 0x000fe200000000ff */
[-C--:B------:R-:W-:Y:S01]  /*3b60*/  FMUL R36, R36, R58.reuse ;  /* 0x0000003a24247220 */ /* 0x080fe20000400000 */
[----:B------:R-:W-:Y:S01]  /*3b70*/  F2FP.F16.F32.PACK_AB R27, RZ, R27 ;  /* 0x0000001bff1b723e */ /* 0x000fe200000000ff */
[----:B------:R-:W-:Y:S01]  /*3b80*/  FMUL R37, R37, R58 ;  /* 0x0000003a25257220 */ /* 0x000fe20000400000 */
[----:B------:R-:W-:Y:S01]  /*3b90*/  F2FP.F16.F32.PACK_AB R28, RZ, R28 ;  /* 0x0000001cff1c723e */ /* 0x000fe200000000ff */
[----:B------:R-:W-:Y:S01]  /*3ba0*/  @P2 STG.E.U16 desc[UR36][R6.64], R26 ;  /* 0x0000001a06002986 */ /* 0x000fe2000c101524 */
[----:B------:R-:W-:Y:S01]  /*3bb0*/  F2FP.F16.F32.PACK_AB R29, RZ, R29 ;  /* 0x0000001dff1d723e */ /* 0x000fe200000000ff */
[-C--:B------:R-:W-:Y:S01]  /*3bc0*/  FMUL R38, R38, R58.reuse ;  /* 0x0000003a26267220 */ /* 0x080fe20000400000 */
[C---:B------:R-:W-:Y:S01]  /*3bd0*/  ISETP.GT.AND P2, PT, R0.reuse, 0x8, P1 ;  /* 0x000000080000780c */ /* 0x040fe20000f44270 */
[----:B------:R-:W-:Y:S01]  /*3be0*/  @P4 STG.E.U16 desc[UR36][R6.64+0x2], R27 ;  /* 0x0000021b06004986 */ /* 0x000fe2000c101524 */
[----:B------:R-:W-:Y:S01]  /*3bf0*/  ISETP.GT.AND P1, PT, R3, 0x10, PT ;  /* 0x000000100300780c */ /* 0x000fe20003f24270 */
[----:B------:R-:W-:Y:S01]  /*3c00*/  FMUL R39, R39, R58 ;  /* 0x0000003a27277220 */ /* 0x000fe20000400000 */
[----:B------:R-:W-:Y:S01]  /*3c10*/  F2FP.F16.F32.PACK_AB R30, RZ, R30 ;  /* 0x0000001eff1e723e */ /* 0x000fe200000000ff */
[----:B------:R-:W-:Y:S01]  /*3c20*/  @P5 STG.E.U16 desc[UR36][R4.64+0x10], R28 ;  /* 0x0000101c04005986 */ /* 0x000fe2000c101524 */
[----:B------:R-:W-:Y:S01]  /*3c30*/  ISETP.GT.AND P4, PT, R0, RZ, P1 ;  /* 0x000000ff0000720c */ /* 0x000fe20000f84270 */
[-C--:B------:R-:W-:Y:S01]  /*3c40*/  FMUL R40, R40, R58.reuse ;  /* 0x0000003a28287220 */ /* 0x080fe20000400000 */
[----:B------:R-:W-:Y:S01]  /*3c50*/  F2FP.F16.F32.PACK_AB R31, RZ, R31 ;  /* 0x0000001fff1f723e */ /* 0x000fe200000000ff */
[----:B------:R-:W-:Y:S01]  /*3c60*/  @P3 STG.E.U16 desc[UR36][R4.64+0x12], R29 ;  /* 0x0000121d04003986 */ /* 0x000fe2000c101524 */
[----:B------:R-:W-:Y:S01]  /*3c70*/  ISETP.GT.AND P3, PT, R0, 0x8, P0 ;  /* 0x000000080000780c */ /* 0x000fe20000764270 */
[----:B------:R-:W-:Y:S01]  /*3c80*/  FMUL R41, R41, R58 ;  /* 0x0000003a29297220 */ /* 0x000fe20000400000 */
[----:B------:R-:W-:Y:S01]  /*3c90*/  ISETP.GT.AND P0, PT, R3, 0x11, PT ;  /* 0x000000110300780c */ /* 0x000fe20003f04270 */
[----:B------:R-:W-:Y:S01]  /*3ca0*/  @P2 STG.E.U16 desc[UR36][R6.64+0x10], R30 ;  /* 0x0000101e06002986 */ /* 0x000fe2000c101524 */
[----:B------:R-:W-:Y:S01]  /*3cb0*/  F2FP.F16.F32.PACK_AB R32, RZ, R32 ;  /* 0x00000020ff20723e */ /* 0x000fe200000000ff */
[-C--:B------:R-:W-:Y:S01]  /*3cc0*/  FMUL R42, R42, R58.reuse ;  /* 0x0000003a2a2a7220 */ /* 0x080fe20000400000 */
[C---:B------:R-:W-:Y:S01]  /*3cd0*/  ISETP.GT.AND P5, PT, R0.reuse, RZ, P0 ;  /* 0x000000ff0000720c */ /* 0x040fe200007a4270 */
[-C--:B------:R-:W-:Y:S01]  /*3ce0*/  FMUL R43, R43, R58.reuse ;  /* 0x0000003a2b2b7220 */ /* 0x080fe20000400000 */
[----:B------:R-:W-:Y:S01]  /*3cf0*/  ISETP.GT.AND P2, PT, R0, 0x8, P1 ;  /* 0x000000080000780c */ /* 0x000fe20000f44270 */
[-C--:B------:R-:W-:Y:S01]  /*3d00*/  FMUL R44, R44, R58.reuse ;  /* 0x0000003a2c2c7220 */ /* 0x080fe20000400000 */
[----:B------:R-:W-:Y:S01]  /*3d10*/  ISETP.GT.AND P1, PT, R3, 0x18, PT ;  /* 0x000000180300780c */ /* 0x000fe20003f24270 */
[-C--:B------:R-:W-:Y:S01]  /*3d20*/  FMUL R45, R45, R58.reuse ;  /* 0x0000003a2d2d7220 */ /* 0x080fe20000400000 */
[----:B------:R-:W-:Y:S01]  /*3d30*/  F2FP.F16.F32.PACK_AB R33, RZ, R33 ;  /* 0x00000021ff21723e */ /* 0x000fe200000000ff */
[----:B------:R-:W-:Y:S01]  /*3d40*/  @P3 STG.E.U16 desc[UR36][R6.64+0x12], R31 ;  /* 0x0000121f06003986 */ /* 0x000fe2000c101524 */
[----:B------:R-:W-:Y:S01]  /*3d50*/  ISETP.GT.AND P3, PT, R0, 0x8, P0 ;  /* 0x000000080000780c */ /* 0x000fe20000764270 */
[-C--:B------:R-:W-:Y:S01]  /*3d60*/  FMUL R46, R46, R58.reuse ;  /* 0x0000003a2e2e7220 */ /* 0x080fe20000400000 */
[----:B------:R-:W-:Y:S01]  /*3d70*/  ISETP.GT.AND P0, PT, R3, 0x19, PT ;  /* 0x000000190300780c */ /* 0x000fe20003f04270 */
[----:B------:R-:W-:Y:S01]  /*3d80*/  @P4 STG.E.U16 desc[UR36][R4.64+0x20], R32 ;  /* 0x0000202004004986 */ /* 0x000fe2000c101524 */
[C---:B------:R-:W-:Y:S01]  /*3d90*/  ISETP.GT.AND P4, PT, R0.reuse, RZ, P1 ;  /* 0x000000ff0000720c */ /* 0x040fe20000f84270 */
[----:B------:R-:W-:Y:S01]  /*3da0*/  FMUL R47, R47, R58 ;  /* 0x0000003a2f2f7220 */ /* 0x000fe20000400000 */
[----:B------:R-:W-:Y:S01]  /*3db0*/  F2FP.F16.F32.PACK_AB R34, RZ, R34 ;  /* 0x00000022ff22723e */ /* 0x000fe200000000ff */
[----:B------:R-:W-:Y:S01]  /*3dc0*/  @P5 STG.E.U16 desc[UR36][R4.64+0x22], R33 ;  /* 0x0000222104005986 */ /* 0x000fe2000c101524 */
[----:B------:R-:W-:Y:S01]  /*3dd0*/  ISETP.GT.AND P5, PT, R0, RZ, P0 ;  /* 0x000000ff0000720c */ /* 0x000fe200007a4270 */
[----:B------:R-:W-:Y:S01]  /*3de0*/  FMUL R48, R48, R58 ;  /* 0x0000003a30307220 */ /* 0x000fe20000400000 */
[----:B------:R-:W-:Y:S01]  /*3df0*/  F2FP.F16.F32.PACK_AB R35, RZ, R35 ;  /* 0x00000023ff23723e */ /* 0x000fe200000000ff */
[----:B------:R-:W-:Y:S01]  /*3e00*/  @P2 STG.E.U16 desc[UR36][R6.64+0x20], R34 ;  /* 0x0000202206002986 */ /* 0x000fe2000c101524 */
[----:B------:R-:W-:Y:S01]  /*3e10*/  F2FP.F16.F32.PACK_AB R36, RZ, R36 ;  /* 0x00000024ff24723e */ /* 0x000fe200000000ff */
[-C--:B------:R-:W-:Y:S01]  /*3e20*/  FMUL R49, R49, R58.reuse ;  /* 0x0000003a31317220 */ /* 0x080fe20000400000 */
[----:B------:R-:W-:Y:S01]  /*3e30*/  ISETP.GT.AND P2, PT, R0, 0x8, P1 ;  /* 0x000000080000780c */ /* 0x000fe20000f44270 */
[----:B------:R-:W-:Y:S01]  /*3e40*/  @P3 STG.E.U16 desc[UR36][R6.64+0x22], R35 ;  /* 0x0000222306003986 */ /* 0x000fe2000c101524 */
[----:B------:R-:W-:Y:S01]  /*3e50*/  ISETP.GT.AND P1, PT, R3, 0x20, PT ;  /* 0x000000200300780c */ /* 0x000fe20003f24270 */
[-C--:B------:R-:W-:Y:S01]  /*3e60*/  FMUL R50, R50, R58.reuse ;  /* 0x0000003a32327220 */ /* 0x080fe20000400000 */
[----:B------:R-:W-:Y:S01]  /*3e70*/  F2FP.F16.F32.PACK_AB R37, RZ, R37 ;  /* 0x00000025ff25723e */ /* 0x000fe200000000ff */
[----:B------:R-:W-:Y:S01]  /*3e80*/  @P4 STG.E.U16 desc[UR36][R4.64+0x30], R36 ;  /* 0x0000302404004986 */ /* 0x000fe2000c101524 */
[C---:B------:R-:W-:Y:S01]  /*3e90*/  ISETP.GT.AND P3, PT, R0.reuse, 0x8, P0 ;  /* 0x000000080000780c */ /* 0x040fe20000764270 */
[-C--:B------:R-:W-:Y:S01]  /*3ea0*/  FMUL R51, R51, R58.reuse ;  /* 0x0000003a33337220 */ /* 0x080fe20000400000 */
[----:B------:R-:W-:Y:S01]  /*3eb0*/  ISETP.GT.AND P0, PT, R3, 0x21, PT ;  /* 0x000000210300780c */ /* 0x000fe20003f04270 */
[----:B------:R-:W-:Y:S01]  /*3ec0*/  @P5 STG.E.U16 desc[UR36][R4.64+0x32], R37 ;  /* 0x0000322504005986 */ /* 0x000fe2000c101524 */
        /* <DEDUP_REMOVED lines=10> */
[----:B------:R-:W-:-:S02]  /*3f70*/  F2FP.F16.F32.PACK_AB R41, RZ, R41 ;  /* 0x00000029ff29723e */ /* 0x000fc400000000ff */
[C---:B------:R-:W-:Y:S01]  /*3f80*/  ISETP.GT.AND P1, PT, R0.reuse, 0x8, P1 ;  /* 0x000000080000780c */ /* 0x040fe20000f24270 */
[----:B------:R-:W-:Y:S01]  /*3f90*/  @P3 STG.E.U16 desc[UR36][R6.64+0x32], R39 ;  /* 0x0000322706003986 */ /* 0x000fe2000c101524 */
[C---:B------:R-:W-:Y:S02]  /*3fa0*/  ISETP.GT.AND P2, PT, R0.reuse, 0x8, P0 ;  /* 0x000000080000780c */ /* 0x040fe40000744270 */
[C---:B------:R-:W-:Y:S01]  /*3fb0*/  ISETP.GT.AND P0, PT, R3.reuse, 0x29, PT ;  /* 0x000000290300780c */ /* 0x040fe20003f04270 */
[----:B------:R-:W-:Y:S01]  /*3fc0*/  @P4 STG.E.U16 desc[UR36][R4.64+0x40], R40 ;  /* 0x0000402804004986 */ /* 0x000fe2000c101524 */
[----:B------:R-:W-:Y:S02]  /*3fd0*/  ISETP.GT.AND P4, PT, R3, 0x28, PT ;  /* 0x000000280300780c */ /* 0x000fe40003f84270 */
[----:B------:R-:W-:Y:S01]  /*3fe0*/  F2FP.F16.F32.PACK_AB R42, RZ, R42 ;  /* 0x0000002aff2a723e */ /* 0x000fe200000000ff */
[----:B------:R-:W-:Y:S01]  /*3ff0*/  @P5 STG.E.U16 desc[UR36][R4.64+0x42], R41 ;  /* 0x0000422904005986 */ /* 0x000fe2000c101524 */
[----:B------:R-:W-:-:S02]  /*4000*/  ISETP.GT.AND P5, PT, R0, RZ, P4 ;  /* 0x000000ff0000720c */ /* 0x000fc400027a4270 */
[C---:B------:R-:W-:Y:S01]  /*4010*/  ISETP.GT.AND P3, PT, R0.reuse, RZ, P0 ;  /* 0x000000ff0000720c */ /* 0x040fe20000764270 */
[----:B------:R-:W-:Y:S01]  /*4020*/  @P1 STG.E.U16 desc[UR36][R6.64+0x40], R42 ;  /* 0x0000402a06001986 */ /* 0x000fe2000c101524 */
[----:B------:R-:W-:Y:S02]  /*4030*/  F2FP.F16.F32.PACK_AB R43, RZ, R43 ;  /* 0x0000002bff2b723e */ /* 0x000fe400000000ff */
[----:B------:R-:W-:Y:S02]  /*4040*/  F2FP.F16.F32.PACK_AB R44, RZ, R44 ;  /* 0x0000002cff2c723e */ /* 0x000fe400000000ff */
[C---:B------:R-:W-:Y:S01]  /*4050*/  ISETP.GT.AND P4, PT, R0.reuse, 0x8, P4 ;  /* 0x000000080000780c */ /* 0x040fe20002784270 */
[----:B------:R-:W-:Y:S01]  /*4060*/  @P2 STG.E.U16 desc[UR36][R6.64+0x42], R43 ;  /* 0x0000422b06002986 */ /* 0x000fe2000c101524 */
[----:B------:R-:W-:Y:S02]  /*4070*/  F2FP.F16.F32.PACK_AB R45, RZ, R45 ;  /* 0x0000002dff2d723e */ /* 0x000fe400000000ff */
[----:B------:R-:W-:Y:S01]  /*4080*/  ISETP.GT.AND P2, PT, R3, 0x31, PT ;  /* 0x000000310300780c */ /* 0x000fe20003f44270 */
[----:B------:R-:W-:Y:S01]  /*4090*/  @P5 STG.E.U16 desc[UR36][R4.64+0x50], R44 ;  /* 0x0000502c04005986 */ /* 0x000fe2000c101524 */
[----:B------:R-:W-:-:S02]  /*40a0*/  ISETP.GT.AND P5, PT, R0, 0x8, P0 ;  /* 0x000000080000780c */ /* 0x000fc400007a4270 */
[C---:B------:R-:W-:Y:S01]  /*40b0*/  ISETP.GT.AND P1, PT, R3.reuse, 0x38, PT ;  /* 0x000000380300780c */ /* 0x040fe20003f24270 */
[----:B------:R-:W-:Y:S01]  /*40c0*/  @P3 STG.E.U16 desc[UR36][R4.64+0x52], R45 ;  /* 0x0000522d04003986 */ /* 0x000fe2000c101524 */
[C---:B------:R-:W-:Y:S02]  /*40d0*/  ISETP.GT.AND P3, PT, R3.reuse, 0x30, PT ;  /* 0x000000300300780c */ /* 0x040fe40003f64270 */
[----:B------:R-:W-:Y:S01]  /*40e0*/  ISETP.GT.AND P0, PT, R3, 0x39, PT ;  /* 0x000000390300780c */ /* 0x000fe20003f04270 */
[----:B------:R-:W-:Y:S01]  /*40f0*/  @P4 IMAD.MOV.U32 R2, RZ, RZ, R6 ;  /* 0x000000ffff024224 */ /* 0x000fe200078e0006 */
[----:B------:R-:W-:Y:S01]  /*4100*/  F2FP.F16.F32.PACK_AB R46, RZ, R46 ;  /* 0x0000002eff2e723e */ /* 0x000fe200000000ff */
[----:B------:R-:W-:Y:S01]  /*4110*/  @P4 IMAD.MOV.U32 R3, RZ, RZ, R7 ;  /* 0x000000ffff034224 */ /* 0x000fe200078e0007 */
[----:B------:R-:W-:Y:S02]  /*4120*/  F2FP.F16.F32.PACK_AB R47, RZ, R47 ;  /* 0x0000002fff2f723e */ /* 0x000fe400000000ff */
[----:B------:R-:W-:-:S02]  /*4130*/  F2FP.F16.F32.PACK_AB R48, RZ, R48 ;  /* 0x00000030ff30723e */ /* 0x000fc400000000ff */
[----:B------:R1:W-:Y:S01]  /*4140*/  @P4 STG.E.U16 desc[UR36][R2.64+0x50], R46 ;  /* 0x0000502e02004986 */ /* 0x0003e2000c101524 */
[C---:B------:R-:W-:Y:S02]  /*4150*/  ISETP.GT.AND P4, PT, R0.reuse, RZ, P2 ;  /* 0x000000ff0000720c */ /* 0x040fe40001784270 */
[----:B------:R-:W-:Y:S02]  /*4160*/  F2FP.F16.F32.PACK_AB R49, RZ, R49 ;  /* 0x00000031ff31723e */ /* 0x000fe400000000ff */
[----:B------:R-:W-:Y:S02]  /*4170*/  ISETP.GT.AND P2, PT, R0, 0x8, P2 ;  /* 0x000000080000780c */ /* 0x000fe40001744270 */
[----:B------:R-:W-:Y:S02]  /*4180*/  F2FP.F16.F32.PACK_AB R50, RZ, R50 ;  /* 0x00000032ff32723e */ /* 0x000fe400000000ff */
[----:B------:R-:W-:Y:S02]  /*4190*/  F2FP.F16.F32.PACK_AB R51, RZ, R51 ;  /* 0x00000033ff33723e */ /* 0x000fe400000000ff */
[----:B------:R-:W-:Y:S01]  /*41a0*/  F2FP.F16.F32.PACK_AB R52, RZ, R52 ;  /* 0x00000034ff34723e */ /* 0x000fe200000000ff */
[----:B-1----:R-:W-:Y:S01]  /*41b0*/  @P5 IMAD.MOV.U32 R2, RZ, RZ, R6 ;  /* 0x000000ffff025224 */ /* 0x002fe200078e0006 */
[----:B------:R-:W-:Y:S01]  /*41c0*/  F2FP.F16.F32.PACK_AB R53, RZ, R53 ;  /* 0x00000035ff35723e */ /* 0x000fe200000000ff */
[----:B------:R-:W-:Y:S01]  /*41d0*/  @P5 IMAD.MOV.U32 R3, RZ, RZ, R7 ;  /* 0x000000ffff035224 */ /* 0x000fe200078e0007 */
[----:B------:R-:W-:-:S02]  /*41e0*/  F2FP.F16.F32.PACK_AB R54, RZ, R54 ;  /* 0x00000036ff36723e */ /* 0x000fc400000000ff */
[----:B------:R-:W-:Y:S02]  /*41f0*/  F2FP.F16.F32.PACK_AB R55, RZ, R55 ;  /* 0x00000037ff37723e */ /* 0x000fe400000000ff */
[----:B------:R1:W-:Y:S01]  /*4200*/  @P5 STG.E.U16 desc[UR36][R2.64+0x52], R47 ;  /* 0x0000522f02005986 */ /* 0x0003e2000c101524 */
[C---:B------:R-:W-:Y:S02]  /*4210*/  ISETP.GT.AND P5, PT, R0.reuse, RZ, P3 ;  /* 0x000000ff0000720c */ /* 0x040fe40001fa4270 */
[----:B------:R-:W-:-:S11]  /*4220*/  ISETP.GT.AND P3, PT, R0, 0x8, P3 ;  /* 0x000000080000780c */ /* 0x000fd60001f64270 */
[----:B-1----:R-:W-:Y:S02]  /*4230*/  @P5 IMAD.MOV.U32 R2, RZ, RZ, R4 ;  /* 0x000000ffff025224 */ /* 0x002fe400078e0004 */
[----:B------:R-:W-:-:S05]  /*4240*/  @P5 IMAD.MOV.U32 R3, RZ, RZ, R5 ;  /* 0x000000ffff035224 */ /* 0x000fca00078e0005 */
[----:B------:R1:W-:Y:S01]  /*4250*/  @P5 STG.E.U16 desc[UR36][R2.64+0x60], R48 ;  /* 0x0000603002005986 */ /* 0x0003e2000c101524 */
[C---:B------:R-:W-:Y:S02]  /*4260*/  ISETP.GT.AND P5, PT, R0.reuse, RZ, P0 ;  /* 0x000000ff0000720c */ /* 0x040fe400007a4270 */
[----:B------:R-:W-:Y:S01]  /*4270*/  ISETP.GT.AND P0, PT, R0, 0x8, P0 ;  /* 0x000000080000780c */ /* 0x000fe20000704270 */
[----:B-1----:R-:W-:Y:S02]  /*4280*/  @P4 IMAD.MOV.U32 R2, RZ, RZ, R4 ;  /* 0x000000ffff024224 */ /* 0x002fe400078e0004 */
[----:B------:R-:W-:-:S05]  /*4290*/  @P4 IMAD.MOV.U32 R3, RZ, RZ, R5 ;  /* 0x000000ffff034224 */ /* 0x000fca00078e0005 */
[----:B------:R1:W-:Y:S01]  /*42a0*/  @P4 STG.E.U16 desc[UR36][R2.64+0x62], R49 ;  /* 0x0000623102004986 */ /* 0x0003e2000c101524 */
[C---:B------:R-:W-:Y:S02]  /*42b0*/  ISETP.GT.AND P4, PT, R0.reuse, RZ, P1 ;  /* 0x000000ff0000720c */ /* 0x040fe40000f84270 */
[----:B------:R-:W-:Y:S01]  /*42c0*/  ISETP.GT.AND P1, PT, R0, 0x8, P1 ;  /* 0x000000080000780c */ /* 0x000fe20000f24270 */
[----:B-1----:R-:W-:Y:S02]  /*42d0*/  @P3 IMAD.MOV.U32 R2, RZ, RZ, R6 ;  /* 0x000000ffff023224 */ /* 0x002fe400078e0006 */
[----:B------:R-:W-:-:S05]  /*42e0*/  @P3 IMAD.MOV.U32 R3, RZ, RZ, R7 ;  /* 0x000000ffff033224 */ /* 0x000fca00078e0007 */
[----:B------:R1:W-:Y:S02]  /*42f0*/  @P3 STG.E.U16 desc[UR36][R2.64+0x60], R50 ;  /* 0x0000603202003986 */ /* 0x0003e4000c101524 */
[----:B-1----:R-:W-:Y:S02]  /*4300*/  @P2 IMAD.MOV.U32 R2, RZ, RZ, R6 ;  /* 0x000000ffff022224 */ /* 0x002fe400078e0006 */
[----:B------:R-:W-:-:S05]  /*4310*/  @P2 IMAD.MOV.U32 R3, RZ, RZ, R7 ;  /* 0x000000ffff032224 */ /* 0x000fca00078e0007 */
[----:B------:R1:W-:Y:S02]  /*4320*/  @P2 STG.E.U16 desc[UR36][R2.64+0x62], R51 ;  /* 0x0000623302002986 */ /* 0x0003e4000c101524 */
[----:B-1----:R-:W-:Y:S02]  /*4330*/  @P4 IMAD.MOV.U32 R2, RZ, RZ, R4 ;  /* 0x000000ffff024224 */ /* 0x002fe400078e0004 */
[----:B------:R-:W-:-:S05]  /*4340*/  @P4 IMAD.MOV.U32 R3, RZ, RZ, R5 ;  /* 0x000000ffff034224 */ /* 0x000fca00078e0005 */
[----:B------:R1:W-:Y:S04]  /*4350*/  @P4 STG.E.U16 desc[UR36][R2.64+0x70], R52 ;  /* 0x0000703402004986 */ /* 0x0003e8000c101524 */
[----:B------:R2:W-:Y:S01]  /*4360*/  @P5 STG.E.U16 desc[UR36][R4.64+0x72], R53 ;  /* 0x0000723504005986 */ /* 0x0005e2000c101524 */
[----:B-1----:R-:W-:Y:S02]  /*4370*/  @P1 IMAD.MOV.U32 R2, RZ, RZ, R6 ;  /* 0x000000ffff021224 */ /* 0x002fe400078e0006 */
[----:B------:R-:W-:-:S05]  /*4380*/  @P1 IMAD.MOV.U32 R3, RZ, RZ, R7 ;  /* 0x000000ffff031224 */ /* 0x000fca00078e0007 */
[----:B------:R2:W-:Y:S04]  /*4390*/  @P1 STG.E.U16 desc[UR36][R2.64+0x70], R54 ;  /* 0x0000703602001986 */ /* 0x0005e8000c101524 */
[----:B------:R2:W-:Y:S02]  /*43a0*/  @P0 STG.E.U16 desc[UR36][R6.64+0x72], R55 ;  /* 0x0000723706000986 */ /* 0x0005e4000c101524 */
.L_x_98:
[----:B------:R-:W-:Y:S05]  /*43b0*/  BSYNC B0 ;  /* 0x0000000000007941 */ /* 0x000fea0003800000 */
.L_x_36:
[----:B0-2---:R-:W2:Y:S01]  /*43c0*/  LDL.64 R2, [R1] ;  /* 0x0000000001027983 */ /* 0x005ea20000100a00 */
[----:B------:R-:W-:Y:S01]  /*43d0*/  ULDC.64 UR4, c[0x0][0x650] ;  /* 0x0001940000047ab9 */ /* 0x000fe20000000a00 */
[----:B------:R0:W-:Y:S01]  /*43e0*/  SYNCS.ARRIVE.TRANS64.A1T0 RZ, [R66+UR47], RZ ;  /* 0x000000ff42ff79a7 */ /* 0x0001e2000810002f */
[----:B------:R-:W-:Y:S01]  /*43f0*/  PRMT R0, RZ, 0x7610, R0 ;  /* 0x00007610ff007816 */ /* 0x000fe20000000000 */
[----:B-----5:R-:W-:Y:S02]  /*4400*/  IMAD.MOV.U32 R19, RZ, RZ, -0x1 ;  /* 0xffffffffff137424 */ /* 0x020fe400078e00ff */
[----:B------:R-:W-:Y:S01]  /*4410*/  IMAD.MOV.U32 R22, RZ, RZ, -0x1 ;  /* 0xffffffffff167424 */ /* 0x000fe200078e00ff */
[----:B--2---:R-:W-:-:S04]  /*4420*/  LEA R18, P0, R2, R18, 0x1 ;  /* 0x0000001202127211 */ /* 0x004fc800078008ff */
[----:B------:R-:W-:Y:S01]  /*4430*/  LEA.HI.X R17, R2, R17, R23, 0x1, P0 ;  /* 0x0000001102117211 */ /* 0x000fe200000f0c17 */
[----:B------:R-:W-:Y:S01]  /*4440*/  IMAD.MOV.U32 R2, RZ, RZ, -0x1 ;  /* 0xffffffffff027424 */ /* 0x000fe200078e00ff */
[----:B------:R-:W-:-:S04]  /*4450*/  ISETP.GE.U32.AND P0, PT, R18, UR4, PT ;  /* 0x0000000412007c0c */ /* 0x000fc8000bf06070 */
[----:B------:R-:W-:-:S13]  /*4460*/  ISETP.GE.U32.AND.EX P0, PT, R17, UR5, PT, P0 ;  /* 0x0000000511007c0c */ /* 0x000fda000bf06100 */
[----:B0-----:R-:W-:Y:S05]  /*4470*/  @P0 BRA `(.L_x_99) ;  /* 0x0000000400700947 */ /* 0x001fea0003800000 */
[----:B-1----:R-:W0:Y:S01]  /*4480*/  S2R R10, SR_CTAID.X ;  /* 0x00000000000a7919 */ /* 0x002e220000002500 */
[----:B---34-:R-:W1:Y:S01]  /*4490*/  LDC.64 R8, c[0x0][0x628] ;  /* 0x00018a00ff087b82 */ /* 0x018e620000000a00 */
[----:B------:R-:W-:Y:S01]  /*44a0*/  ULDC UR4, c[0x0][0x150] ;  /* 0x0000540000047ab9 */ /* 0x000fe20000000800 */
[----:B------:R-:W-:Y:S01]  /*44b0*/  IMAD.MOV.U32 R6, RZ, RZ, R18 ;  /* 0x000000ffff067224 */ /* 0x000fe200078e0012 */
[----:B------:R-:W2:Y:S01]  /*44c0*/  S2R R20, SR_CTAID.Y ;  /* 0x0000000000147919 */ /* 0x000ea20000002600 */
[----:B------:R-:W-:-:S04]  /*44d0*/  IMAD.MOV.U32 R7, RZ, RZ, R17 ;  /* 0x000000ffff077224 */ /* 0x000fc800078e0011 */
[----:B------:R-:W3:Y:S08]  /*44e0*/  LDC R15, c[0x0][0x144] ;  /* 0x00005100ff0f7b82 */ /* 0x000ef00000000800 */
[----:B------:R-:W4:Y:S08]  /*44f0*/  LDC R0, c[0x0][0x630] ;  /* 0x00018c00ff007b82 */ /* 0x000f300000000800 */
[----:B------:R-:W2:Y:S01]  /*4500*/  LDC.64 R12, c[0x0][0x620] ;  /* 0x00018800ff0c7b82 */ /* 0x000ea20000000a00 */
[----:B-1----:R-:W-:-:S04]  /*4510*/  ISETP.NE.U32.AND P0, PT, R8, RZ, PT ;  /* 0x000000ff0800720c */ /* 0x002fc80003f05070 */
[----:B------:R-:W-:Y:S02]  /*4520*/  ISETP.NE.AND.EX P0, PT, R9, RZ, PT, P0 ;  /* 0x000000ff0900720c */ /* 0x000fe40003f05300 */
[----:B0-----:R-:W-:-:S05]  /*4530*/  I2FP.F32.U32 R2, R10 ;  /* 0x0000000a00027245 */ /* 0x001fca0000201000 */
[----:B------:R-:W-:-:S04]  /*4540*/  FMUL R2, R2, UR4 ;  /* 0x0000000402027c20 */ /* 0x000fc80008400000 */
[----:B------:R0:W1:Y:S02]  /*4550*/  F2I.U32.TRUNC.NTZ R14, R2 ;  /* 0x00000002000e7305 */ /* 0x000064000020f000 */
[----:B---34-:R-:W-:Y:S05]  /*4560*/  @!P0 BRA `(.L_x_100) ;  /* 0x0000000000288947 */ /* 0x018fea0003800000 */
[----:B------:R-:W3:Y:S02]  /*4570*/  LDC R3, c[0x0][0x634] ;  /* 0x00018d00ff037b82 */ /* 0x000ee40000000800 */
[----:B---3--:R-:W-:-:S05]  /*4580*/  IADD3 R7, P0, R18, R3, RZ ;  /* 0x0000000312077210 */ /* 0x008fca0007f1e0ff */
[----:B------:R-:W-:-:S04]  /*4590*/  IMAD.X R11, RZ, RZ, R17, P0 ;  /* 0x000000ffff0b7224 */ /* 0x000fc800000e0611 */
[----:B0-----:R-:W-:-:S04]  /*45a0*/  IMAD.WIDE.U32 R2, R11, R8, RZ ;  /* 0x000000080b027225 */ /* 0x001fc800078e00ff */
[----:B------:R-:W-:-:S04]  /*45b0*/  IMAD.WIDE.U32 R4, P0, R7, R9, R2 ;  /* 0x0000000907047225 */ /* 0x000fc80007800002 */
[----:B------:R-:W-:-:S04]  /*45c0*/  IMAD.WIDE.U32 R2, R7, R8, RZ ;  /* 0x0000000807027225 */ /* 0x000fc800078e00ff */
[----:B------:R-:W-:Y:S01]  /*45d0*/  IMAD.X R7, RZ, RZ, RZ, P0 ;  /* 0x000000ffff077224 */ /* 0x000fe200000e06ff */
[----:B------:R-:W-:Y:S01]  /*45e0*/  IADD3 RZ, P0, R3, R4, RZ ;  /* 0x0000000403ff7210 */ /* 0x000fe20007f1e0ff */
[----:B------:R-:W-:-:S04]  /*45f0*/  IMAD.MOV.U32 R6, RZ, RZ, R5 ;  /* 0x000000ffff067224 */ /* 0x000fc800078e0005 */
[----:B------:R-:W-:-:S08]  /*4600*/  IMAD.WIDE.U32.X R6, R11, R9, R6, P0 ;  /* 0x000000090b067225 */ /* 0x000fd000000e0406 */
.L_x_100:
[----:B------:R-:W3:Y:S01]  /*4610*/  LDC.64 R26, c[0x0][0x640] ;  /* 0x00019000ff1a7b82 */ /* 0x000ee20000000a00 */
[-C--:B------:R-:W-:Y:S01]  /*4620*/  SHF.R.U64 R11, R6, R0.reuse, R7 ;  /* 0x00000000060b7219 */ /* 0x080fe20000001207 */
[----:B------:R-:W-:Y:S01]  /*4630*/  IMAD.MOV.U32 R19, RZ, RZ, R17 ;  /* 0x000000ffff137224 */ /* 0x000fe200078e0011 */
[----:B------:R-:W-:Y:S01]  /*4640*/  SHF.R.U32.HI R0, RZ, R0, R7 ;  /* 0x00000000ff007219 */ /* 0x000fe20000011607 */
[----:B-1----:R-:W-:Y:S01]  /*4650*/  IMAD.MOV R14, RZ, RZ, -R14 ;  /* 0x000000ffff0e7224 */ /* 0x002fe200078e0a0e */
[----:B------:R-:W-:Y:S01]  /*4660*/  IADD3 R5, P0, RZ, -R11, RZ ;  /* 0x8000000bff057210 */ /* 0x000fe20007f1e0ff */
[----:B------:R-:W-:Y:S01]  /*4670*/  ULDC UR4, c[0x0][0x154] ;  /* 0x0000550000047ab9 */ /* 0x000fe20000000800 */
[----:B------:R-:W-:Y:S01]  /*4680*/  IMAD.MOV.U32 R7, RZ, RZ, 0x1 ;  /* 0x00000001ff077424 */ /* 0x000fe200078e00ff */
[----:B------:R-:W1:Y:S01]  /*4690*/  LDC R4, c[0x0][0x618] ;  /* 0x00018600ff047b82 */ /* 0x000e620000000800 */
[----:B------:R-:W-:Y:S02]  /*46a0*/  IMAD R22, R15, R14, R10 ;  /* 0x0000000e0f167224 */ /* 0x000fe400078e020a */
[----:B------:R-:W-:-:S04]  /*46b0*/  IMAD.X R3, RZ, RZ, ~R0, P0 ;  /* 0x000000ffff037224 */ /* 0x000fc800000e0e00 */
[-C--:B--2---:R-:W-:Y:S01]  /*46c0*/  IMAD R0, R3, R12.reuse, RZ ;  /* 0x0000000c03007224 */ /* 0x084fe200078e02ff */
[----:B------:R-:W2:Y:S01]  /*46d0*/  LDC R6, c[0x0][0x608] ;  /* 0x00018200ff067b82 */ /* 0x000ea20000000800 */
[----:B0-----:R-:W-:-:S04]  /*46e0*/  IMAD.WIDE.U32 R2, R5, R12, R18 ;  /* 0x0000000c05027225 */ /* 0x001fc800078e0012 */
[----:B------:R-:W-:Y:S01]  /*46f0*/  IMAD R5, R5, R13, R0 ;  /* 0x0000000d05057224 */ /* 0x000fe200078e0200 */
[----:B------:R-:W-:Y:S02]  /*4700*/  I2FP.F32.U32 R0, R20 ;  /* 0x0000001400007245 */ /* 0x000fe40000201000 */
[----:B------:R-:W0:Y:S01]  /*4710*/  LDC R24, c[0x0][0x658] ;  /* 0x00019600ff187b82 */ /* 0x000e220000000800 */
[----:B------:R-:W-:Y:S01]  /*4720*/  IMAD.IADD R3, R3, 0x1, R5 ;  /* 0x0000000103037824 */ /* 0x000fe200078e0205 */
[----:B---3--:R-:W-:Y:S01]  /*4730*/  ISETP.NE.U32.AND P0, PT, R26, RZ, PT ;  /* 0x000000ff1a00720c */ /* 0x008fe20003f05070 */
[----:B------:R-:W-:Y:S01]  /*4740*/  FMUL R0, R0, UR4 ;  /* 0x0000000400007c20 */ /* 0x000fe20008400000 */
[----:B------:R-:W-:Y:S02]  /*4750*/  IMAD.MOV.U32 R5, RZ, RZ, -0x1 ;  /* 0xffffffffff057424 */ /* 0x000fe400078e00ff */
[----:B------:R-:W-:Y:S01]  /*4760*/  ISETP.NE.AND.EX P0, PT, R27, RZ, PT, P0 ;  /* 0x000000ff1b00720c */ /* 0x000fe20003f05300 */
[----:B------:R3:W4:Y:S01]  /*4770*/  F2I.U32.TRUNC.NTZ R12, R0 ;  /* 0x00000000000c7305 */ /* 0x000722000020f000 */
[----:B------:R-:W3:Y:S01]  /*4780*/  LDC R15, c[0x0][0x148] ;  /* 0x00005200ff0f7b82 */ /* 0x000ee20000000800 */
[----:B-1----:R-:W-:-:S02]  /*4790*/  SHF.R.U64 R10, R2, R4, R3 ;  /* 0x00000004020a7219 */ /* 0x002fc40000001203 */
[----:B------:R-:W-:-:S05]  /*47a0*/  SHF.R.U32.HI R3, RZ, R4, R3 ;  /* 0x00000004ff037219 */ /* 0x000fca0000011603 */
[----:B------:R-:W1:Y:S01]  /*47b0*/  LDC R14, c[0x0][0x600] ;  /* 0x00018000ff0e7b82 */ /* 0x000e620000000800 */
[-CC-:B--2---:R-:W-:Y:S02]  /*47c0*/  SHF.R.U64 R8, R10, R6.reuse, R3.reuse ;  /* 0x000000060a087219 */ /* 0x184fe40000001203 */
[----:B------:R-:W-:-:S05]  /*47d0*/  SHF.R.U32.HI R3, RZ, R6, R3 ;  /* 0x00000006ff037219 */ /* 0x000fca0000011603 */
[----:B------:R-:W2:Y:S01]  /*47e0*/  LDC R21, c[0x0][0x648] ;  /* 0x00019200ff157b82 */ /* 0x000ea20000000800 */
[-CC-:B0-----:R-:W-:Y:S02]  /*47f0*/  SHF.R.U64 R13, R8, R24.reuse, R3.reuse ;  /* 0x00000018080d7219 */ /* 0x181fe40000001203 */
[-C--:B------:R-:W-:Y:S02]  /*4800*/  SHF.L.U32 R5, R5, R24.reuse, RZ ;  /* 0x0000001805057219 */ /* 0x080fe400000006ff */
[-C--:B------:R-:W-:Y:S01]  /*4810*/  SHF.R.U32.HI R3, RZ, R24.reuse, R3 ;  /* 0x00000018ff037219 */ /* 0x080fe20000011603 */
[----:B------:R-:W-:Y:S01]  /*4820*/  IMAD.MOV.U32 R2, RZ, RZ, R13 ;  /* 0x000000ffff027224 */ /* 0x000fe200078e000d */
[----:B------:R-:W-:Y:S01]  /*4830*/  SHF.L.U32 R24, R7, R24, RZ ;  /* 0x0000001807187219 */ /* 0x000fe200000006ff */
[----:B------:R-:W0:Y:S01]  /*4840*/  LDC R25, c[0x0][0x638] ;  /* 0x00018e00ff197b82 */ /* 0x000e220000000800 */
[----:B------:R-:W-:-:S07]  /*4850*/  LOP3.LUT R19, RZ, R5, RZ, 0x33, !PT ;  /* 0x00000005ff137212 */ /* 0x000fce00078e33ff */
[----:B------:R-:W0:Y:S01]  /*4860*/  LDC R28, c[0x0][0x610] ;  /* 0x00018400ff1c7b82 */ /* 0x000e220000000800 */
[----:B----4-:R-:W-:Y:S05]  /*4870*/  @!P0 BRA `(.L_x_101) ;  /* 0x0000000000288947 */ /* 0x010fea0003800000 */
[----:B---3--:R-:W3:Y:S02]  /*4880*/  LDC R0, c[0x0][0x64c] ;  /* 0x00019300ff007b82 */ /* 0x008ee40000000800 */
[----:B---3--:R-:W-:-:S05]  /*4890*/  IADD3 R7, P0, R13, R0, RZ ;  /* 0x000000000d077210 */ /* 0x008fca0007f1e0ff */
        /* <DEDUP_REMOVED lines=8> */
.L_x_101:
[----:B------:R-:W4:Y:S01]  /*4920*/  LDC R4, c[0x0][0x65c] ;  /* 0x00019700ff047b82 */ /* 0x000f220000000800 */
[----:B--23--:R-:W-:Y:S01]  /*4930*/  SHF.R.U64 R0, R2, R21, R3 ;  /* 0x0000001502007219 */ /* 0x00cfe20000001203 */
[----:B-1----:R-:W-:Y:S01]  /*4940*/  VIADD R3, R14, 0xffffffff ;  /* 0xffffffff0e037836 */ /* 0x002fe20000000000 */
[----:B------:R-:W-:Y:S01]  /*4950*/  LOP3.LUT R19, R8, R19, RZ, 0xc0, !PT ;  /* 0x0000001308137212 */ /* 0x000fe200078ec0ff */
[----:B------:R-:W-:Y:S02]  /*4960*/  IMAD.MOV R12, RZ, RZ, -R12 ;  /* 0x000000ffff0c7224 */ /* 0x000fe400078e0a0c */
[----:B------:R-:W-:Y:S01]  /*4970*/  IMAD.MOV R2, RZ, RZ, -R0 ;  /* 0x000000ffff027224 */ /* 0x000fe200078e0a00 */
[----:B------:R-:W-:Y:S01]  /*4980*/  LOP3.LUT R3, R10, R3, RZ, 0xc0, !PT ;  /* 0x000000030a037212 */ /* 0x000fe200078ec0ff */
[----:B------:R-:W-:Y:S02]  /*4990*/  IMAD R19, R24, R0, R19 ;  /* 0x0000000018137224 */ /* 0x000fe400078e0213 */
[----:B0-----:R-:W-:-:S04]  /*49a0*/  IMAD R0, R2, R25, R13 ;  /* 0x0000001902007224 */ /* 0x001fc800078e020d */
[----:B------:R-:W-:Y:S01]  /*49b0*/  IMAD R2, R0, R14, R3 ;  /* 0x0000000e00027224 */ /* 0x000fe200078e0203 */
[----:B----4-:R-:W-:Y:S01]  /*49c0*/  ISETP.NE.AND P0, PT, R4, 0x1, PT ;  /* 0x000000010400780c */ /* 0x010fe20003f05270 */
[----:B------:R-:W-:-:S05]  /*49d0*/  IMAD.MOV.U32 R4, RZ, RZ, 0x1 ;  /* 0x00000001ff047424 */ /* 0x000fca00078e00ff */
[----:B------:R-:W-:-:S07]  /*49e0*/  PRMT R0, R4, 0x7610, R0 ;  /* 0x0000761004007816 */ /* 0x000fce0000000000 */
[----:B------:R-:W-:-:S04]  /*49f0*/  @P0 IMAD R22, R15, R12, R20 ;  /* 0x0000000c0f160224 */ /* 0x000fc800078e0214 */
[----:B------:R-:W-:-:S05]  /*4a00*/  IMAD R19, R19, R28, R22 ;  /* 0x0000001c13137224 */ /* 0x000fca00078e0216 */
[----:B------:R-:W-:Y:S02]  /*4a10*/  SEL R22, R2, R19, !P0 ;  /* 0x0000001302167207 */ /* 0x000fe40004000000 */
[----:B------:R-:W-:Y:S01]  /*4a20*/  SEL R19, R19, R2, !P0 ;  /* 0x0000000213137207 */ /* 0x000fe20004000000 */
[----:B------:R-:W-:-:S07]  /*4a30*/  IMAD.MOV.U32 R2, RZ, RZ, R11 ;  /* 0x000000ffff027224 */ /* 0x000fce00078e000b */
.L_x_99:
[----:B------:R-:W-:Y:S02]  /*4a40*/  LOP3.LUT P0, RZ, R0, 0xff, RZ, 0xc0, !PT ;  /* 0x000000ff00ff7812 */ /* 0x000fe4000780c0ff */
[----:B------:R-:W-:-:S11]  /*4a50*/  LOP3.LUT R73, R73, 0x1, RZ, 0x3c, !PT ;  /* 0x0000000149497812 */ /* 0x000fd600078e3cff */
[----:B------:R-:W-:Y:S05]  /*4a60*/  @P0 BRA `(.L_x_102) ;  /* 0xffffffcc00300947 */ /* 0x000fea000383ffff */
[----:B------:R-:W-:Y:S05]  /*4a70*/  EXIT ;  /* 0x000000000000794d */ /* 0x000fea0003800000 */
.L_x_17:
[----:B------:R-:W-:-:S08]  /*4a80*/  ISETP.NE.AND P0, PT, R5, RZ, PT ;  /* 0x000000ff0500720c */ /* 0x000fd00003f05270 */
[----:B0-----:R-:W0:-:S00]  /*4a90*/  USETMAXREG.DEALLOC.CTAPOOL 0x28 ;  /* 0x00000028000079c8 */ /* 0x001e0000080e0500 */
[----:B------:R-:W-:Y:S05]  /*4aa0*/  @P0 EXIT ;  /* 0x000000000000094d */ /* 0x000fea0003800000 */
[----:B0-----:R-:W-:Y:S01]  /*4ab0*/  LOP3.LUT P0, RZ, R8, 0xff, RZ, 0xc0, !PT ;  /* 0x000000ff08ff7812 */ /* 0x001fe2000780c0ff */
[----:B------:R-:W-:Y:S02]  /*4ac0*/  IMAD.MOV.U32 R0, RZ, RZ, 0x1 ;  /* 0x00000001ff007424 */ /* 0x000fe400078e00ff */
[----:B------:R-:W-:-:S10]  /*4ad0*/  IMAD.MOV.U32 R7, RZ, RZ, RZ ;  /* 0x000000ffff077224 */ /* 0x000fd400078e00ff */
[----:B------:R-:W-:Y:S05]  /*4ae0*/  @!P0 BRA `(.L_x_103) ;  /* 0x0000000c00788947 */ /* 0x000fea0003800000 */
[----:B------:R-:W0:Y:S01]  /*4af0*/  S2UR UR9, SR_CgaCtaId ;  /* 0x00000000000979c3 */ /* 0x000e220000008800 */
[----:B------:R-:W-:Y:S01]  /*4b00*/  UMOV UR10, 0x1 ;  /* 0x00000001000a7882 */ /* 0x000fe20000000000 */
[----:B------:R-:W-:Y:S01]  /*4b10*/  LOP3.LUT P0, RZ, R4, 0x1f, RZ, 0xc0, !PT ;  /* 0x0000001f04ff7812 */ /* 0x000fe2000780c0ff */
[----:B------:R-:W-:Y:S01]  /*4b20*/  ULDC UR5, c[0x0][0x658] ;  /* 0x0001960000057ab9 */ /* 0x000fe20000000800 */
[----:B------:R-:W-:Y:S01]  /*4b30*/  UMOV UR7, 0xffffffff ;  /* 0xffffffff00077882 */ /* 0x000fe20000000000 */
[----:B------:R-:W-:Y:S01]  /*4b40*/  BSSY B0, `(.L_x_103) ;  /* 0x00000d8000007945 */ /* 0x000fe20003800000 */
[----:B------:R-:W-:Y:S01]  /*4b50*/  USHF.L.U32 UR7, UR7, UR5, URZ ;  /* 0x0000000507077299 */ /* 0x000fe2000800063f */
[C---:B------:R-:W-:Y:S01]  /*4b60*/  ISETP.NE.AND P2, PT, R3.reuse, RZ, PT ;  /* 0x000000ff0300720c */ /* 0x040fe20003f45270 */
[----:B------:R-:W-:Y:S01]  /*4b70*/  IMAD.MOV.U32 R8, RZ, RZ, 0x1 ;  /* 0x00000001ff087424 */ /* 0x000fe200078e00ff */
[----:B------:R-:W-:Y:S01]  /*4b80*/  ISETP.NE.OR P0, PT, R3, RZ, !P0 ;  /* 0x000000ff0300720c */ /* 0x000fe20004705670 */
[----:B------:R-:W-:Y:S01]  /*4b90*/  IMAD.MOV.U32 R0, RZ, RZ, 0x1 ;  /* 0x00000001ff007424 */ /* 0x000fe200078e00ff */
[----:B------:R-:W-:Y:S01]  /*4ba0*/  LOP3.LUT R6, R16, 0x2, RZ, 0xfc, !PT ;  /* 0x0000000210067812 */ /* 0x000fe200078efcff */
[----:B------:R-:W-:Y:S01]  /*4bb0*/  IMAD.MOV.U32 R7, RZ, RZ, RZ ;  /* 0x000000ffff077224 */ /* 0x000fe200078e00ff */
[----:B------:R-:W-:Y:S01]  /*4bc0*/  ULDC UR4, c[0x0][0x600] ;  /* 0x0001800000047ab9 */ /* 0x000fe20000000800 */
[----:B------:R-:W-:Y:S01]  /*4bd0*/  UMOV UR18, 0x5 ;  /* 0x0000000500127882 */ /* 0x000fe20000000000 */
[----:B------:R-:W-:-:S02]  /*4be0*/  UIADD3 UR26, UR40, 0x1, URZ ;  /* 0x00000001281a7890 */ /* 0x000fc4000fffe03f */
[----:B------:R-:W-:Y:S02]  /*4bf0*/  UIADD3 UR4, UR4, -0x1, URZ ;  /* 0xffffffff04047890 */ /* 0x000fe4000fffe03f */
[----:B------:R-:W-:Y:S02]  /*4c00*/  USHF.L.U32 UR5, UR10, UR5, URZ ;  /* 0x000000050a057299 */ /* 0x000fe4000800063f */
[----:B------:R-:W-:Y:S01]  /*4c10*/  ULOP3.LUT UR7, URZ, UR7, URZ, 0x33, !UPT ;  /* 0x000000073f077292 */ /* 0x000fe2000f8e333f */
[----:B------:R-:W-:Y:S01]  /*4c20*/  ULDC.64 UR24, c[0x0][0x198] ;  /* 0x0000660000187ab9 */ /* 0x000fe20000000a00 */
[----:B0-----:R-:W-:Y:S02]  /*4c30*/  ULOP3.LUT UR8, UR9, 0x1, URZ, 0xc0, !UPT ;  /* 0x0000000109087892 */ /* 0x001fe4000f8ec03f */
[----:B------:R-:W-:Y:S02]  /*4c40*/  USHF.R.U32.HI UR27, URZ, 0x1, UR9 ;  /* 0x000000013f1b7899 */ /* 0x000fe40008011609 */
[----:B------:R-:W-:-:S02]  /*4c50*/  USHF.L.U32 UR6, UR9, 0x5, URZ ;  /* 0x0000000509067899 */ /* 0x000fc4000800063f */
[----:B------:R-:W-:Y:S02]  /*4c60*/  USHF.L.U32 UR28, UR9, 0xa, URZ ;  /* 0x0000000a091c7899 */ /* 0x000fe4000800063f */
[----:B------:R-:W-:Y:S02]  /*4c70*/  ULOP3.LUT UR9, UR9, 0xfffffffe, URZ, 0xc0, !UPT ;  /* 0xfffffffe09097892 */ /* 0x000fe4000f8ec03f */
[----:B------:R-:W-:Y:S02]  /*4c80*/  UISETP.GT.U32.AND UP0, UPT, UR8, 0xffff, UPT ;  /* 0x0000ffff0800788c */ /* 0x000fe4000bf04070 */
[----:B------:R-:W-:Y:S02]  /*4c90*/  USHF.L.U32 UR13, UR10, UR9, URZ ;  /* 0x000000090a0d7299 */ /* 0x000fe4000800063f */
[----:B------:R-:W-:Y:S02]  /*4ca0*/  ULOP3.LUT UR9, UR9, 0x1, URZ, 0xfc, !UPT ;  /* 0x0000000109097892 */ /* 0x000fe4000f8efc3f */
[----:B------:R-:W-:-:S02]  /*4cb0*/  USEL UR8, UR8, 0xffff, !UP0 ;  /* 0x0000ffff08087887 */ /* 0x000fc4000c000000 */
[----:B------:R-:W-:Y:S02]  /*4cc0*/  USHF.L.U32 UR9, UR10, UR9, URZ ;  /* 0x000000090a097299 */ /* 0x000fe4000800063f */
[----:B------:R-:W-:Y:S02]  /*4cd0*/  ULOP3.LUT UR8, UR8, 0xffff, URZ, 0xc0, !UPT ;  /* 0x0000ffff08087892 */ /* 0x000fe4000f8ec03f */
[----:B------:R-:W-:Y:S02]  /*4ce0*/  ULOP3.LUT UR6, UR6, 0x20, URZ, 0xc0, !UPT ;  /* 0x0000002006067892 */ /* 0x000fe4000f8ec03f */
[----:B------:R-:W-:Y:S02]  /*4cf0*/  ULOP3.LUT UR13, UR13, UR9, URZ, 0xfc, !UPT ;  /* 0x000000090d0d7292 */ /* 0x000fe4000f8efc3f */
[----:B------:R-:W-:-:S12]  /*4d00*/  USHF.L.U32 UR18, UR18, UR8, URZ ;  /* 0x0000000812127299 */ /* 0x000fd8000800063f */
.L_x_115:
[----:B------:R-:W-:-:S03]  /*4d10*/  UMOV UR8, 0xffffffff ;  /* 0xffffffff00087882 */ /* 0x000fc60000000000 */
[----:B------:R-:W-:Y:S05]  /*4d20*/  BRA.DIV UR8, `(.L_x_104) ;  /* 0x0000001208207947 */ /* 0x000fea000b800000 */
[----:B------:R-:W-:-:S13]  /*4d30*/  ELECT P6, URZ, PT ;  /* 0x00000000003f782f */ /* 0x000fda00038c0000 */
.L_x_129:
[----:B------:R-:W0:Y:S01]  /*4d40*/  LDC R3, c[0x0][0x28c] ;  /* 0x0000a300ff037b82 */ /* 0x000e220000000800 */
[----:B------:R-:W-:Y:S01]  /*4d50*/  BSSY B1, `(.L_x_105) ;  /* 0x000003e000017945 */ /* 0x000fe20003800000 */
[----:B0-----:R-:W-:-:S13]  /*4d60*/  ISETP.LT.OR P6, PT, R3, 0x1, !P6 ;  /* 0x000000010300780c */ /* 0x001fda00077c1670 */
[----:B------:R-:W-:Y:S05]  /*4d70*/  @P6 BRA `(.L_x_106) ;  /* 0x0000000000ec6947 */ /* 0x000fea0003800000 */
[----:B------:R-:W-:Y:S01]  /*4d80*/  LEA R19, R19, UR27, 0x1 ;  /* 0x0000001b13137c11 */ /* 0x000fe2000f8e08ff */
[----:B------:R-:W-:Y:S01]  /*4d90*/  IMAD.MOV.U32 R12, RZ, RZ, RZ ;  /* 0x000000ffff0c7224 */ /* 0x000fe200078e00ff */
[----:B------:R-:W-:Y:S01]  /*4da0*/  LEA R22, R22, UR6, 0x6 ;  /* 0x0000000616167c11 */ /* 0x000fe2000f8e30ff */
[----:B------:R-:W-:Y:S02]  /*4db0*/  IMAD.U32 R13, RZ, RZ, UR26 ;  /* 0x0000001aff0d7e24 */ /* 0x000fe4000f8e00ff */
[----:B------:R-:W-:Y:S02]  /*4dc0*/  IMAD.MOV.U32 R3, RZ, RZ, R0 ;  /* 0x000000ffff037224 */ /* 0x000fe400078e0000 */
[----:B------:R-:W-:Y:S02]  /*4dd0*/  IMAD.MOV.U32 R4, RZ, RZ, R7 ;  /* 0x000000ffff047224 */ /* 0x000fe400078e0007 */
[----:B------:R-:W-:-:S07]  /*4de0*/  IMAD.SHL.U32 R19, R19, 0x20, RZ ;  /* 0x0000002013137824 */ /* 0x000fce00078e00ff */
.L_x_110:
[----:B------:R-:W0:Y:S01]  /*4df0*/  S2R R10, SR_CgaCtaId ;  /* 0x00000000000a7919 */ /* 0x000e220000008800 */
[----:B------:R-:W-:Y:S01]  /*4e00*/  MOV R5, 0x400 ;  /* 0x0000040000057802 */ /* 0x000fe20000000f00 */
[----:B------:R-:W1:Y:S03]  /*4e10*/  @!P2 LDC R9, c[0x0][0x500] ;  /* 0x00014000ff09ab82 */ /* 0x000e660000000800 */
[----:B0-----:R-:W-:Y:S02]  /*4e20*/  LEA R11, R10, R5, 0x18 ;  /* 0x000000050a0b7211 */ /* 0x001fe400078ec0ff */
[----:B------:R-:W-:-:S03]  /*4e30*/  SHF.L.U32 R5, R3, 0x1f, RZ ;  /* 0x0000001f03057819 */ /* 0x000fc600000006ff */
[----:B------:R-:W-:-:S04]  /*4e40*/  IMAD R10, R4, 0x8, R11 ;  /* 0x00000008040a7824 */ /* 0x000fc800078e020b */
[----:B------:R-:W0:Y:S02]  /*4e50*/  SYNCS.PHASECHK.TRANS64.TRYWAIT P1, [R10+URZ+0x28], R5 ;  /* 0x000028050a0075a7 */ /* 0x000e24000802017f */
[----:B01----:R-:W-:Y:S05]  /*4e60*/  @!P1 BRA `(.L_x_107) ;  /* 0x0000000c00f09947 */ /* 0x003fea0003800000 */
.L_x_130:
[----:B0-----:R-:W-:Y:S01]  /*4e70*/  PRMT R5, R6, 0x9910, RZ ;  /* 0x0000991006057816 */ /* 0x001fe200000000ff */
[----:B------:R0:W-:Y:S03]  /*4e80*/  @!P2 SYNCS.ARRIVE.TRANS64 RZ, [R10+URZ], R9 ;  /* 0x000000090affa9a7 */ /* 0x0001e6000800003f */
[----:B------:R-:W-:-:S13]  /*4e90*/  ISETP.NE.AND P1, PT, R5, 0x2, PT ;  /* 0x000000020500780c */ /* 0x000fda0003f25270 */
[----:B0-----:R-:W-:Y:S05]  /*4ea0*/  @P1 BRA `(.L_x_108) ;  /* 0x0000000000041947 */ /* 0x001fea0003800000 */
[----:B------:R-:W-:Y:S01]  /*4eb0*/  BPT.TRAP 0x1 ;  /* 0x000000040000795c */ /* 0x000fe20000300000 */
.L_x_108:
[----:B------:R-:W-:Y:S05]  /*4ec0*/  @P0 BRA `(.L_x_109) ;  /* 0x0000000000040947 */ /* 0x000fea0003800000 */
[----:B------:R-:W-:Y:S01]  /*4ed0*/  BPT.TRAP 0x1 ;  /* 0x000000040000795c */ /* 0x000fe20000300000 */
.L_x_109:
[----:B------:R-:W-:Y:S01]  /*4ee0*/  R2UR UR8, R4 ;  /* 0x00000000040872ca */ /* 0x000fe200000e0000 */
[----:B------:R-:W-:Y:S01]  /*4ef0*/  VIADD R13, R13, 0xffffffff ;  /* 0xffffffff0d0d7836 */ /* 0x000fe20000000000 */
[----:B------:R-:W-:Y:S01]  /*4f00*/  R2UR UR15, R11 ;  /* 0x000000000b0f72ca */ /* 0x000fe200000e0000 */
[----:B------:R-:W-:Y:S01]  /*4f10*/  UIADD3 UR14, UP0, UR24, 0xf0, URZ ;  /* 0x000000f0180e7890 */ /* 0x000fe2000ff1e03f */
[----:B------:R-:W-:Y:S01]  /*4f20*/  R2UR UR22, R19 ;  /* 0x00000000131672ca */ /* 0x000fe200000e0000 */
[----:B------:R-:W-:Y:S01]  /*4f30*/  UIADD3 UR30, UP1, UR24, 0x1f0, URZ ;  /* 0x000001f0181e7890 */ /* 0x000fe2000ff3e03f */
[----:B------:R-:W-:Y:S01]  /*4f40*/  R2UR UR9, R10 ;  /* 0x000000000a0972ca */ /* 0x000fe200000e0000 */
[----:B------:R-:W-:Y:S01]  /*4f50*/  UPRMT UR19, URZ, 0x5410, UR18 ;  /* 0x000054103f137896 */ /* 0x000fe20008000012 */
[----:B------:R-:W-:Y:S01]  /*4f60*/  R2UR UR10, R12 ;  /* 0x000000000c0a72ca */ /* 0x000fe200000e0000 */
[----:B------:R-:W-:Y:S01]  /*4f70*/  VIADD R4, R4, 0x1 ;  /* 0x0000000104047836 */ /* 0x000fe20000000000 */
[----:B------:R-:W-:Y:S01]  /*4f80*/  R2UR UR12, R2 ;  /* 0x00000000020c72ca */ /* 0x000fe200000e0000 */
[----:B------:R-:W-:Y:S01]  /*4f90*/  UPRMT UR29, URZ, 0x5410, UR13 ;  /* 0x000054103f1d7896 */ /* 0x000fe2000800000d */
[----:B------:R-:W-:Y:S01]  /*4fa0*/  R2UR UR23, R22 ;  /* 0x00000000161772ca */ /* 0x000fe200000e0000 */
[----:B------:R-:W-:Y:S01]  /*4fb0*/  USHF.L.U32 UR8, UR8, 0xb, URZ ;  /* 0x0000000b08087899 */ /* 0x000fe2000800063f */
[----:B------:R-:W-:Y:S01]  /*4fc0*/  ISETP.GT.AND P3, PT, R13, 0x1, PT ;  /* 0x000000010d00780c */ /* 0x000fe20003f64270 */
[----:B------:R-:W-:Y:S01]  /*4fd0*/  UIADD3.X UR31, URZ, UR25, URZ, UP1, !UPT ;  /* 0x000000193f1f7290 */ /* 0x000fe20008ffe43f */
[----:B------:R-:W-:Y:S01]  /*4fe0*/  ISETP.NE.AND P1, PT, R4, 0x5, PT ;  /* 0x000000050400780c */ /* 0x000fe20003f25270 */
[----:B------:R-:W-:Y:S01]  /*4ff0*/  ULEA UR11, UR27, UR8, 0xa ;  /* 0x000000081b0b7291 */ /* 0x000fe2000f8e503f */
[----:B------:R-:W-:Y:S01]  /*5000*/  VIADD R12, R12, 0x20 ;  /* 0x000000200c0c7836 */ /* 0x000fe20000000000 */
[----:B------:R-:W-:Y:S01]  /*5010*/  ULOP3.LUT UR8, UR8, 0x400, UR28, 0xf8, !UPT ;  /* 0x0000040008087892 */ /* 0x000fe2000f8ef81c */
[----:B------:R-:W-:Y:S01]  /*5020*/  SEL R10, RZ, 0x1, P1 ;  /* 0x00000001ff0a7807 */ /* 0x000fe20000800000 */
[----:B------:R-:W-:Y:S01]  /*5030*/  ULEA UR11, UR11, UR15, 0x1 ;  /* 0x0000000f0b0b7291 */ /* 0x000fe2000f8e083f */
[----:B------:R-:W-:Y:S01]  /*5040*/  SEL R4, R4, RZ, P1 ;  /* 0x000000ff04047207 */ /* 0x000fe20000800000 */
[----:B------:R-:W-:Y:S01]  /*5050*/  ULEA UR8, UR8, UR15, 0x1 ;  /* 0x0000000f08087291 */ /* 0x000fe2000f8e083f */
[----:B------:R-:W-:Y:S01]  /*5060*/  LOP3.LUT R3, R3, R10, RZ, 0x3c, !PT ;  /* 0x0000000a03037212 */ /* 0x000fe200078e3cff */
[----:B------:R-:W-:-:S02]  /*5070*/  UIADD3 UR20, UR11, 0x180, URZ ;  /* 0x000001800b147890 */ /* 0x000fc4000fffe03f */
[----:B------:R-:W-:Y:S02]  /*5080*/  UIADD3.X UR15, URZ, UR25, URZ, UP0, !UPT ;  /* 0x000000193f0f7290 */ /* 0x000fe400087fe43f */
[----:B------:R-:W-:Y:S01]  /*5090*/  UIADD3 UR21, UR8, 0x5180, URZ ;  /* 0x0000518008157890 */ /* 0x000fe2000fffe03f */
[----:B------:R-:W-:Y:S01]  /*50a0*/  UMOV UR16, 0x0 ;  /* 0x0000000000107882 */ /* 0x000fe20000000000 */
[----:B------:R-:W-:Y:S01]  /*50b0*/  UMOV UR17, 0x10000000 ;  /* 0x1000000000117882 */ /* 0x000fe20000000000 */
[----:B------:R-:W-:Y:S01]  /*50c0*/  UMOV UR11, UR22 ;  /* 0x00000016000b7c82 */ /* 0x000fe20008000000 */
[----:B------:R-:W-:-:S03]  /*50d0*/  UMOV UR8, UR20 ;  /* 0x0000001400087c82 */ /* 0x000fc60008000000 */
[----:B------:R0:W-:Y:S02]  /*50e0*/  UTMALDG.3D.MULTICAST [UR8], [UR14], UR19, desc[UR16] ;  /* 0x000010080e0073b4 */ /* 0x0001e40008011813 */
[----:B0-----:R-:W-:Y:S01]  /*50f0*/  UMOV UR8, UR21 ;  /* 0x0000001500087c82 */ /* 0x001fe20008000000 */
[----:B------:R-:W-:Y:S02]  /*5100*/  UMOV UR11, UR23 ;  /* 0x00000017000b7c82 */ /* 0x000fe40008000000 */
[----:B------:R0:W-:Y:S02]  /*5110*/  UTMALDG.3D.MULTICAST [UR8], [UR30], UR29, desc[UR16] ;  /* 0x000010081e0073b4 */ /* 0x0001e4000801181d */
[----:B0-----:R-:W-:Y:S05]  /*5120*/  @P3 BRA `(.L_x_110) ;  /* 0xfffffffc00303947 */ /* 0x001fea000383ffff */
.L_x_106:
[----:B------:R-:W-:Y:S05]  /*5130*/  BSYNC B1 ;  /* 0x0000000000017941 */ /* 0x000fea0003800000 */
.L_x_105:
[----:B------:R-:W2:Y:S01]  /*5140*/  LDL.64 R10, [R1] ;  /* 0x00000000010a7983 */ /* 0x000ea20000100a00 */
[----:B------:R-:W-:Y:S01]  /*5150*/  LOP3.LUT P4, RZ, R8, 0xff, RZ, 0xc0, !PT ;  /* 0x000000ff08ff7812 */ /* 0x000fe2000788c0ff */
[----:B------:R-:W-:Y:S01]  /*5160*/  VIADD R4, R7, UR40 ;  /* 0x0000002807047c36 */ /* 0x000fe20008000000 */
[----:B------:R-:W-:Y:S01]  /*5170*/  ULDC.64 UR8, c[0x0][0x650] ;  /* 0x0001940000087ab9 */ /* 0x000fe20000000a00 */
[----:B------:R-:W-:Y:S01]  /*5180*/  IMAD.U32 R7, RZ, RZ, UR40 ;  /* 0x00000028ff077e24 */ /* 0x000fe2000f8e00ff */
[----:B------:R-:W-:Y:S01]  /*5190*/  UISETP.GE.U32.AND UP0, UPT, UR40, 0x5, UPT ;  /* 0x000000052800788c */ /* 0x000fe2000bf06070 */
[----:B------:R-:W-:Y:S01]  /*51a0*/  BSSY B1, `(.L_x_111) ;  /* 0x000006f000017945 */ /* 0x000fe20003800000 */
[----:B------:R-:W-:Y:S01]  /*51b0*/  ISETP.GT.U32.AND P1, PT, R4, 0x4, PT ;  /* 0x000000040400780c */ /* 0x000fe20003f24070 */
[----:B------:R-:W-:Y:S01]  /*51c0*/  IMAD.MOV.U32 R19, RZ, RZ, -0x1 ;  /* 0xffffffffff137424 */ /* 0x000fe200078e00ff */
[----:B------:R-:W-:Y:S01]  /*51d0*/  PRMT R8, RZ, 0x7610, R8 ;  /* 0x00007610ff087816 */ /* 0x000fe20000000008 */
[----:B------:R-:W-:Y:S01]  /*51e0*/  IMAD.MOV.U32 R22, RZ, RZ, -0x1 ;  /* 0xffffffffff167424 */ /* 0x000fe200078e00ff */
[----:B------:R-:W-:-:S02]  /*51f0*/  ISETP.LT.U32.AND P1, PT, R7, 0x5, P1 ;  /* 0x000000050700780c */ /* 0x000fc40000f21070 */
[----:B------:R-:W-:Y:S01]  /*5200*/  PLOP3.LUT P3, PT, PT, PT, UP0, 0x80, 0x0 ;  /* 0x000000000000781c */ /* 0x000fe20003f6f008 */
[----:B------:R-:W0:Y:S01]  /*5210*/  @P4 S2R R3, SR_CgaCtaId ;  /* 0x0000000000034919 */ /* 0x000e220000008800 */
[----:B------:R-:W-:-:S04]  /*5220*/  @P4 MOV R2, 0x400 ;  /* 0x0000040000024802 */ /* 0x000fc80000000f00 */
[----:B0-----:R-:W-:Y:S01]  /*5230*/  @P4 LEA R5, R3, R2, 0x18 ;  /* 0x0000000203054211 */ /* 0x001fe200078ec0ff */
[----:B------:R-:W-:-:S03]  /*5240*/  IMAD.WIDE.U32 R2, R4, -0x33333333, RZ ;  /* 0xcccccccd04027825 */ /* 0x000fc600078e00ff */
[----:B------:R0:W-:Y:S01]  /*5250*/  @P4 SYNCS.ARRIVE.TRANS64.A1T0 RZ, [R5+URZ+0x88], RZ ;  /* 0x000088ff05ff49a7 */ /* 0x0001e2000810003f */
[----:B------:R-:W-:Y:S01]  /*5260*/  IMAD.MOV.U32 R2, RZ, RZ, -0x1 ;  /* 0xffffffffff027424 */ /* 0x000fe200078e00ff */
[----:B0-----:R-:W-:Y:S02]  /*5270*/  SHF.R.U32.HI R5, RZ, 0x2, R3 ;  /* 0x00000002ff057819 */ /* 0x001fe40000011603 */
[----:B------:R-:W-:-:S03]  /*5280*/  SEL R3, RZ, 0x1, !P1 ;  /* 0x00000001ff037807 */ /* 0x000fc60004800000 */
[----:B------:R-:W-:Y:S01]  /*5290*/  IMAD R7, R5, -0x5, R4 ;  /* 0xfffffffb05077824 */ /* 0x000fe200078e0204 */
[----:B------:R-:W-:Y:S02]  /*52a0*/  LOP3.LUT R0, R0, R3, RZ, 0x3c, !PT ;  /* 0x0000000300007212 */ /* 0x000fe400078e3cff */
[----:B------:R-:W-:Y:S02]  /*52b0*/  PRMT R3, RZ, 0x7610, R3 ;  /* 0x00007610ff037816 */ /* 0x000fe40000000003 */
[----:B------:R-:W-:Y:S02]  /*52c0*/  @P3 LOP3.LUT R0, R0, 0x1, R5, 0x78, !PT ;  /* 0x0000000100003812 */ /* 0x000fe400078e7805 */
[----:B--2---:R-:W-:-:S04]  /*52d0*/  IADD3 R18, P4, R18, R10, RZ ;  /* 0x0000000a12127210 */ /* 0x004fc80007f9e0ff */
[----:B------:R-:W-:Y:S01]  /*52e0*/  ISETP.GE.U32.AND P1, PT, R18, UR8, PT ;  /* 0x0000000812007c0c */ /* 0x000fe2000bf26070 */
[----:B------:R-:W-:-:S05]  /*52f0*/  IMAD.X R17, R17, 0x1, R23, P4 ;  /* 0x0000000111117824 */ /* 0x000fca00020e0617 */
[----:B------:R-:W-:-:S13]  /*5300*/  ISETP.GE.U32.AND.EX P1, PT, R17, UR9, PT, P1 ;  /* 0x0000000911007c0c */ /* 0x000fda000bf26110 */
[----:B------:R-:W-:Y:S05]  /*5310*/  @P1 BRA `(.L_x_112) ;  /* 0x00000004005c1947 */ /* 0x000fea0003800000 */
[----:B------:R-:W0:Y:S01]  /*5320*/  S2R R11, SR_CTAID.X ;  /* 0x00000000000b7919 */ /* 0x000e220000002500 */
[----:B------:R-:W-:Y:S01]  /*5330*/  ULDC.64 UR8, c[0x0][0x628] ;  /* 0x00018a0000087ab9 */ /* 0x000fe20000000a00 */
[----:B------:R-:W1:Y:S01]  /*5340*/  LDC R12, c[0x0][0x144] ;  /* 0x00005100ff0c7b82 */ /* 0x000e620000000800 */
[----:B------:R-:W-:Y:S01]  /*5350*/  ISETP.NE.U32.AND P1, PT, RZ, UR8, PT ;  /* 0x00000008ff007c0c */ /* 0x000fe2000bf25070 */
[----:B------:R-:W2:Y:S01]  /*5360*/  S2R R9, SR_CTAID.Y ;  /* 0x0000000000097919 */ /* 0x000ea20000002600 */
[----:B------:R-:W-:Y:S01]  /*5370*/  ULDC UR10, c[0x0][0x150] ;  /* 0x00005400000a7ab9 */ /* 0x000fe20000000800 */
[----:B------:R-:W-:Y:S01]  /*5380*/  ULDC UR11, c[0x0][0x630] ;  /* 0x00018c00000b7ab9 */ /* 0x000fe20000000800 */
[----:B------:R-:W-:Y:S01]  /*5390*/  ISETP.NE.AND.EX P1, PT, RZ, UR9, PT, P1 ;  /* 0x00000009ff007c0c */ /* 0x000fe2000bf25310 */
[----:B------:R-:W-:Y:S01]  /*53a0*/  IMAD.MOV.U32 R2, RZ, RZ, R18 ;  /* 0x000000ffff027224 */ /* 0x000fe200078e0012 */
[----:B0-----:R-:W-:-:S05]  /*53b0*/  I2FP.F32.U32 R3, R11 ;  /* 0x0000000b00037245 */ /* 0x001fca0000201000 */
[----:B------:R-:W-:Y:S01]  /*53c0*/  FMUL R14, R3, UR10 ;  /* 0x0000000a030e7c20 */ /* 0x000fe20008400000 */
[----:B------:R-:W-:-:S05]  /*53d0*/  IMAD.MOV.U32 R3, RZ, RZ, R17 ;  /* 0x000000ffff037224 */ /* 0x000fca00078e0011 */
[----:B--2---:R-:W-:Y:S05]  /*53e0*/  @!P1 BRA `(.L_x_113) ;  /* 0x0000000000289947 */ /* 0x004fea0003800000 */
[----:B------:R-:W-:Y:S02]  /*53f0*/  ULDC UR10, c[0x0][0x634] ;  /* 0x00018d00000a7ab9 */ /* 0x000fe40000000800 */
[----:B------:R-:W-:-:S05]  /*5400*/  IADD3 R3, P1, R18, UR10, RZ ;  /* 0x0000000a12037c10 */ /* 0x000fca000ff3e0ff */
[----:B------:R-:W-:-:S04]  /*5410*/  IMAD.X R13, RZ, RZ, R17, P1 ;  /* 0x000000ffff0d7224 */ /* 0x000fc800008e0611 */
[----:B------:R-:W-:-:S04]  /*5420*/  IMAD.WIDE.U32 R4, R13, UR8, RZ ;  /* 0x000000080d047c25 */ /* 0x000fc8000f8e00ff */
[----:B------:R-:W-:-:S04]  /*5430*/  IMAD.WIDE.U32 R4, P1, R3, UR9, R4 ;  /* 0x0000000903047c25 */ /* 0x000fc8000f820004 */
[----:B------:R-:W-:-:S04]  /*5440*/  IMAD.WIDE.U32 R2, R3, UR8, RZ ;  /* 0x0000000803027c25 */ /* 0x000fc8000f8e00ff */
[----:B------:R-:W-:Y:S01]  /*5450*/  IMAD.MOV.U32 R2, RZ, RZ, R5 ;  /* 0x000000ffff027224 */ /* 0x000fe200078e0005 */
[----:B------:R-:W-:Y:S01]  /*5460*/  IADD3 RZ, P3, R3, R4, RZ ;  /* 0x0000000403ff7210 */ /* 0x000fe20007f7e0ff */
[----:B------:R-:W-:-:S04]  /*5470*/  IMAD.X R3, RZ, RZ, RZ, P1 ;  /* 0x000000ffff037224 */ /* 0x000fc800008e06ff */
[----:B------:R-:W-:-:S08]  /*5480*/  IMAD.WIDE.U32.X R2, R13, UR9, R2, P3 ;  /* 0x000000090d027c25 */ /* 0x000fd000098e0402 */
.L_x_113:
[--C-:B------:R-:W-:Y:S01]  /*5490*/  SHF.R.U64 R10, R2, UR11, R3.reuse ;  /* 0x0000000b020a7c19 */ /* 0x100fe20008001203 */
[----:B------:R-:W0:Y:S01]  /*54a0*/  F2I.U32.TRUNC.NTZ R14, R14 ;  /* 0x0000000e000e7305 */ /* 0x000e22000020f000 */
[----:B------:R-:W-:Y:S01]  /*54b0*/  SHF.R.U32.HI R2, RZ, UR11, R3 ;  /* 0x0000000bff027c19 */ /* 0x000fe20008011603 */
[----:B------:R-:W-:Y:S01]  /*54c0*/  ULDC.64 UR8, c[0x0][0x620] ;  /* 0x0001880000087ab9 */ /* 0x000fe20000000a00 */
[----:B------:R-:W-:Y:S01]  /*54d0*/  IADD3 R5, P1, RZ, -R10, RZ ;  /* 0x8000000aff057210 */ /* 0x000fe20007f3e0ff */
[----:B------:R-:W-:Y:S01]  /*54e0*/  IMAD.MOV.U32 R3, RZ, RZ, R17 ;  /* 0x000000ffff037224 */ /* 0x000fe200078e0011 */
[----:B------:R-:W-:-:S03]  /*54f0*/  ULDC.64 UR10, c[0x0][0x640] ;  /* 0x00019000000a7ab9 */ /* 0x000fc60000000a00 */
[----:B------:R-:W-:Y:S01]  /*5500*/  IMAD.X R2, RZ, RZ, ~R2, P1 ;  /* 0x000000ffff027224 */ /* 0x000fe200008e0e02 */
[----:B------:R-:W-:-:S03]  /*5510*/  ISETP.NE.U32.AND P1, PT, RZ, UR10, PT ;  /* 0x0000000aff007c0c */ /* 0x000fc6000bf25070 */
[----:B------:R-:W-:Y:S01]  /*5520*/  IMAD R4, R2, UR8, RZ ;  /* 0x0000000802047c24 */ /* 0x000fe2000f8e02ff */
[----:B------:R-:W-:Y:S01]  /*5530*/  ISETP.NE.AND.EX P1, PT, RZ, UR11, PT, P1 ;  /* 0x0000000bff007c0c */ /* 0x000fe2000bf25310 */
[----:B------:R-:W-:-:S04]  /*5540*/  IMAD.MOV.U32 R2, RZ, RZ, R18 ;  /* 0x000000ffff027224 */ /* 0x000fc800078e0012 */
[----:B------:R-:W-:Y:S01]  /*5550*/  IMAD.WIDE.U32 R2, R5, UR8, R2 ;  /* 0x0000000805027c25 */ /* 0x000fe2000f8e0002 */
[----:B------:R-:W-:-:S03]  /*5560*/  ULDC UR8, c[0x0][0x618] ;  /* 0x0001860000087ab9 */ /* 0x000fc60000000800 */
[----:B------:R-:W-:Y:S01]  /*5570*/  IMAD R5, R5, UR9, R4 ;  /* 0x0000000905057c24 */ /* 0x000fe2000f8e0204 */
[----:B------:R-:W-:Y:S01]  /*5580*/  ULDC UR9, c[0x0][0x154] ;  /* 0x0000550000097ab9 */ /* 0x000fe20000000800 */
[----:B0-----:R-:W-:Y:S02]  /*5590*/  IMAD.MOV R4, RZ, RZ, -R14 ;  /* 0x000000ffff047224 */ /* 0x001fe400078e0a0e */
[----:B------:R-:W0:Y:S01]  /*55a0*/  LDC R14, c[0x0][0x148] ;  /* 0x00005200ff0e7b82 */ /* 0x000e220000000800 */
[----:B------:R-:W-:Y:S02]  /*55b0*/  IMAD.IADD R3, R3, 0x1, R5 ;  /* 0x0000000103037824 */ /* 0x000fe400078e0205 */
[----:B-1----:R-:W-:Y:S01]  /*55c0*/  IMAD R11, R12, R4, R11 ;  /* 0x000000040c0b7224 */ /* 0x002fe200078e020b */
[----:B------:R-:W-:Y:S02]  /*55d0*/  I2FP.F32.U32 R4, R9 ;  /* 0x0000000900047245 */ /* 0x000fe40000201000 */
[----:B------:R-:W-:-:S02]  /*55e0*/  SHF.R.U64 R12, R2, UR8, R3 ;  /* 0x00000008020c7c19 */ /* 0x000fc40008001203 */
[----:B------:R-:W-:Y:S01]  /*55f0*/  SHF.R.U32.HI R3, RZ, UR8, R3 ;  /* 0x00000008ff037c19 */ /* 0x000fe20008011603 */
[----:B------:R-:W-:Y:S01]  /*5600*/  FMUL R4, R4, UR9 ;  /* 0x0000000904047c20 */ /* 0x000fe20008400000 */
[----:B------:R-:W-:Y:S02]  /*5610*/  ULDC UR8, c[0x0][0x608] ;  /* 0x0001820000087ab9 */ /* 0x000fe40000000800 */
[--C-:B------:R-:W-:Y:S01]  /*5620*/  SHF.R.U64 R15, R12, UR8, R3.reuse ;  /* 0x000000080c0f7c19 */ /* 0x100fe20008001203 */
[----:B------:R1:W2:Y:S01]  /*5630*/  F2I.U32.TRUNC.NTZ R20, R4 ;  /* 0x0000000400147305 */ /* 0x0002a2000020f000 */
[----:B------:R-:W-:Y:S01]  /*5640*/  SHF.R.U32.HI R2, RZ, UR8, R3 ;  /* 0x00000008ff027c19 */ /* 0x000fe20008011603 */
[----:B------:R-:W-:-:S03]  /*5650*/  ULDC UR8, c[0x0][0x658] ;  /* 0x0001960000087ab9 */ /* 0x000fc60000000800 */
[--C-:B------:R-:W-:Y:S02]  /*5660*/  SHF.R.U64 R13, R15, UR8, R2.reuse ;  /* 0x000000080f0d7c19 */ /* 0x100fe40008001202 */
[----:B------:R-:W-:-:S03]  /*5670*/  SHF.R.U32.HI R19, RZ, UR8, R2 ;  /* 0x00000008ff137c19 */ /* 0x000fc60008011602 */
[----:B------:R-:W-:Y:S02]  /*5680*/  IMAD.MOV.U32 R2, RZ, RZ, R13 ;  /* 0x000000ffff027224 */ /* 0x000fe400078e000d */
[----:B------:R-:W-:Y:S01]  /*5690*/  IMAD.MOV.U32 R3, RZ, RZ, R19 ;  /* 0x000000ffff037224 */ /* 0x000fe200078e0013 */
[----:B-1----:R-:W-:Y:S06]  /*56a0*/  @!P1 BRA `(.L_x_114) ;  /* 0x0000000000289947 */ /* 0x002fec0003800000 */
        /* <DEDUP_REMOVED lines=10> */
.L_x_114:
[----:B------:R-:W1:Y:S01]  /*5750*/  LDC R4, c[0x0][0x65c] ;  /* 0x00019700ff047b82 */ /* 0x000e620000000800 */
[----:B------:R-:W-:Y:S01]  /*5760*/  ULDC UR8, c[0x0][0x648] ;  /* 0x0001920000087ab9 */ /* 0x000fe20000000800 */
[----:B------:R-:W-:Y:S01]  /*5770*/  LOP3.LUT R15, R15, UR7, RZ, 0xc0, !PT ;  /* 0x000000070f0f7c12 */ /* 0x000fe2000f8ec0ff */
[----:B--2---:R-:W-:Y:S01]  /*5780*/  IMAD.MOV R20, RZ, RZ, -R20 ;  /* 0x000000ffff147224 */ /* 0x004fe200078e0a14 */
[----:B------:R-:W-:Y:S01]  /*5790*/  SHF.R.U64 R2, R2, UR8, R3 ;  /* 0x0000000802027c19 */ /* 0x000fe20008001203 */
[----:B------:R-:W-:Y:S01]  /*57a0*/  ULDC UR8, c[0x0][0x638] ;  /* 0x00018e0000087ab9 */ /* 0x000fe20000000800 */
[----:B------:R-:W-:Y:S01]  /*57b0*/  LOP3.LUT R12, R12, UR4, RZ, 0xc0, !PT ;  /* 0x000000040c0c7c12 */ /* 0x000fe2000f8ec0ff */
[----:B------:R-:W-:Y:S01]  /*57c0*/  ULDC UR9, c[0x0][0x610] ;  /* 0x0001840000097ab9 */ /* 0x000fe20000000800 */
[----:B------:R-:W-:Y:S01]  /*57d0*/  IMAD.MOV.U32 R3, RZ, RZ, 0x1 ;  /* 0x00000001ff037424 */ /* 0x000fe200078e00ff */
[----:B-1----:R-:W-:Y:S01]  /*57e0*/  ISETP.NE.AND P1, PT, R4, 0x1, PT ;  /* 0x000000010400780c */ /* 0x002fe20003f25270 */
[----:B------:R-:W-:-:S02]  /*57f0*/  IMAD.MOV R4, RZ, RZ, -R2 ;  /* 0x000000ffff047224 */ /* 0x000fc400078e0a02 */
[----:B------:R-:W-:Y:S02]  /*5800*/  IMAD R2, R2, UR5, R15 ;  /* 0x0000000502027c24 */ /* 0x000fe4000f8e020f */
[----:B------:R-:W-:Y:S01]  /*5810*/  IMAD R13, R4, UR8, R13 ;  /* 0x00000008040d7c24 */ /* 0x000fe2000f8e020d */
[----:B------:R-:W-:-:S07]  /*5820*/  ULDC UR8, c[0x0][0x600] ;  /* 0x0001800000087ab9 */ /* 0x000fce0000000800 */
[----:B0-----:R-:W-:-:S04]  /*5830*/  @P1 IMAD R11, R14, R20, R9 ;  /* 0x000000140e0b1224 */ /* 0x001fc800078e0209 */
[----:B------:R-:W-:Y:S02]  /*5840*/  IMAD R11, R2, UR9, R11 ;  /* 0x00000009020b7c24 */ /* 0x000fe4000f8e020b */
[----:B------:R-:W-:-:S05]  /*5850*/  IMAD R2, R13, UR8, R12 ;  /* 0x000000080d027c24 */ /* 0x000fca000f8e020c */
[----:B------:R-:W-:Y:S02]  /*5860*/  SEL R22, R2, R11, !P1 ;  /* 0x0000000b02167207 */ /* 0x000fe40004800000 */
[----:B------:R-:W-:Y:S01]  /*5870*/  SEL R19, R11, R2, !P1 ;  /* 0x000000020b137207 */ /* 0x000fe20004800000 */
[----:B------:R-:W-:-:S07]  /*5880*/  IMAD.MOV.U32 R2, RZ, RZ, R10 ;  /* 0x000000ffff027224 */ /* 0x000fce00078e000a */
.L_x_112:
[----:B------:R-:W-:Y:S05]  /*5890*/  BSYNC B1 ;  /* 0x0000000000017941 */ /* 0x000fea0003800000 */
.L_x_111:
[----:B------:R-:W-:-:S13]  /*58a0*/  LOP3.LUT P1, RZ, R3, 0xff, RZ, 0xc0, !PT ;  /* 0x000000ff03ff7812 */ /* 0x000fda000782c0ff */
[----:B------:R-:W-:Y:S05]  /*58b0*/  @P1 BRA `(.L_x_115) ;  /* 0xfffffff400141947 */ /* 0x000fea000383ffff */
[----:B------:R-:W-:Y:S05]  /*58c0*/  BSYNC B0 ;  /* 0x0000000000007941 */ /* 0x000fea0003800000 */
.L_x_103:
[----:B------:R-:W-:-:S03]  /*58d0*/  UMOV UR8, 0xffffffff ;  /* 0xffffffff00087882 */ /* 0x000fc60000000000 */
[----:B------:R-:W-:Y:S05]  /*58e0*/  BRA.DIV UR8, `(.L_x_116) ;  /* 0x0000000608647947 */ /* 0x000fea000b800000 */
[----:B------:R-:W-:-:S13]  /*58f0*/  ELECT P6, URZ, PT ;  /* 0x00000000003f782f */ /* 0x000fda00038c0000 */
.L_x_133:
[----:B------:R-:W-:Y:S04]  /*5900*/  BSSY B0, `(.L_x_117) ;  /* 0x0000034000007945 */ /* 0x000fe80003800000 */
[----:B------:R-:W-:Y:S05]  /*5910*/  @!P6 BRA `(.L_x_118) ;  /* 0x0000000000c8e947 */ /* 0x000fea0003800000 */
[----:B------:R-:W-:-:S04]  /*5920*/  LOP3.LUT R16, R16, 0x2, RZ, 0xfc, !PT ;  /* 0x0000000210107812 */ /* 0x000fc800078efcff */
[----:B------:R-:W-:-:S13]  /*5930*/  ISETP.NE.AND P0, PT, R16, 0x3, PT ;  /* 0x000000031000780c */ /* 0x000fda0003f05270 */
[----:B------:R-:W-:Y:S05]  /*5940*/  @!P0 BRA `(.L_x_119) ;  /* 0x0000000000048947 */ /* 0x000fea0003800000 */
[----:B------:R-:W-:Y:S01]  /*5950*/  BPT.TRAP 0x1 ;  /* 0x000000040000795c */ /* 0x000fe20000300000 */
.L_x_119:
[----:B------:R-:W0:Y:S01]  /*5960*/  S2R R3, SR_CgaCtaId ;  /* 0x0000000000037919 */ /* 0x000e220000008800 */
[----:B------:R-:W-:Y:S02]  /*5970*/  MOV R2, 0x400 ;  /* 0x0000040000027802 */ /* 0x000fe40000000f00 */
[----:B------:R-:W-:Y:S02]  /*5980*/  SHF.L.U32 R4, R0, 0x1f, RZ ;  /* 0x0000001f00047819 */ /* 0x000fe400000006ff */
[----:B0-----:R-:W-:-:S05]  /*5990*/  LEA R2, R3, R2, 0x18 ;  /* 0x0000000203027211 */ /* 0x001fca00078ec0ff */
[----:B------:R-:W-:-:S04]  /*59a0*/  VIADD R2, R2, 0x28 ;  /* 0x0000002802027836 */ /* 0x000fc80000000000 */
[C---:B------:R-:W-:Y:S02]  /*59b0*/  IMAD R9, R7.reuse, 0x8, R2 ;  /* 0x0000000807097824 */ /* 0x040fe400078e0202 */
[----:B------:R-:W-:Y:S02]  /*59c0*/  VIADD R7, R7, 0x1 ;  /* 0x0000000107077836 */ /* 0x000fe40000000000 */
[----:B------:R-:W0:Y:S03]  /*59d0*/  SYNCS.PHASECHK.TRANS64.TRYWAIT P0, [R9+URZ], R4 ;  /* 0x00000004090075a7 */ /* 0x000e26000800017f */
[----:B------:R-:W-:-:S04]  /*59e0*/  ISETP.NE.AND P1, PT, R7, 0x5, PT ;  /* 0x000000050700780c */ /* 0x000fc80003f25270 */
[----:B------:R-:W-:Y:S02]  /*59f0*/  SEL R3, RZ, 0x1, P1 ;  /* 0x00000001ff037807 */ /* 0x000fe40000800000 */
[----:B------:R-:W-:Y:S02]  /*5a00*/  SEL R7, R7, RZ, P1 ;  /* 0x000000ff07077207 */ /* 0x000fe40000800000 */
[----:B------:R-:W-:-:S03]  /*5a10*/  LOP3.LUT R6, R0, R3, RZ, 0x3c, !PT ;  /* 0x0000000300067212 */ /* 0x000fc600078e3cff */
[----:B------:R-:W-:Y:S01]  /*5a20*/  IMAD R8, R7, 0x8, R2 ;  /* 0x0000000807087824 */ /* 0x000fe200078e0202 */
[----:B------:R-:W-:Y:S01]  /*5a30*/  SHF.L.U32 R5, R6, 0x1f, RZ ;  /* 0x0000001f06057819 */ /* 0x000fe200000006ff */
[----:B0-----:R-:W-:Y:S06]  /*5a40*/  @!P0 BRA `(.L_x_120) ;  /* 0x00000004002c8947 */ /* 0x001fec0003800000 */
.L_x_134:
[----:B------:R-:W1:Y:S01]  /*5a50*/  SYNCS.PHASECHK.TRANS64.TRYWAIT P0, [R8+URZ], R5 ;  /* 0x00000005080075a7 */ /* 0x000e62000800017f */
[----:B------:R-:W-:-:S05]  /*5a60*/  VIADD R0, R7, 0x1 ;  /* 0x0000000107007836 */ /* 0x000fca0000000000 */
[----:B------:R-:W-:-:S04]  /*5a70*/  ISETP.NE.AND P1, PT, R0, 0x5, PT ;  /* 0x000000050000780c */ /* 0x000fc80003f25270 */
[----:B------:R-:W-:Y:S02]  /*5a80*/  SEL R3, RZ, 0x1, P1 ;  /* 0x00000001ff037807 */ /* 0x000fe40000800000 */
[----:B------:R-:W-:Y:S02]  /*5a90*/  SEL R7, R0, RZ, P1 ;  /* 0x000000ff00077207 */ /* 0x000fe40000800000 */
[----:B------:R-:W-:-:S03]  /*5aa0*/  LOP3.LUT R6, R6, R3, RZ, 0x3c, !PT ;  /* 0x0000000306067212 */ /* 0x000fc600078e3cff */
[----:B0-----:R-:W-:Y:S01]  /*5ab0*/  IMAD R9, R7, 0x8, R2 ;  /* 0x0000000807097824 */ /* 0x001fe200078e0202 */
[----:B------:R-:W-:Y:S01]  /*5ac0*/  SHF.L.U32 R4, R6, 0x1f, RZ ;  /* 0x0000001f06047819 */ /* 0x000fe200000006ff */
[----:B-1----:R-:W-:Y:S06]  /*5ad0*/  @!P0 BRA `(.L_x_121) ;  /* 0x00000004001c8947 */ /* 0x002fec0003800000 */
.L_x_135:
[----:B------:R-:W1:Y:S01]  /*5ae0*/  SYNCS.PHASECHK.TRANS64.TRYWAIT P0, [R9+URZ], R4 ;  /* 0x00000004090075a7 */ /* 0x000e62000800017f */
[----:B------:R-:W-:-:S05]  /*5af0*/  VIADD R0, R7, 0x1 ;  /* 0x0000000107007836 */ /* 0x000fca0000000000 */
[----:B------:R-:W-:-:S04]  /*5b00*/  ISETP.NE.AND P1, PT, R0, 0x5, PT ;  /* 0x000000050000780c */ /* 0x000fc80003f25270 */
[----:B------:R-:W-:Y:S02]  /*5b10*/  SEL R3, RZ, 0x1, P1 ;  /* 0x00000001ff037807 */ /* 0x000fe40000800000 */
[----:B------:R-:W-:Y:S02]  /*5b20*/  SEL R7, R0, RZ, P1 ;  /* 0x000000ff00077207 */ /* 0x000fe40000800000 */
[----:B------:R-:W-:-:S03]  /*5b30*/  LOP3.LUT R11, R6, R3, RZ, 0x3c, !PT ;  /* 0x00000003060b7212 */ /* 0x000fc600078e3cff */
[----:B------:R-:W-:Y:S01]  /*5b40*/  IMAD R6, R7, 0x8, R2 ;  /* 0x0000000807067824 */ /* 0x000fe200078e0202 */
[----:B0-----:R-:W-:Y:S01]  /*5b50*/  SHF.L.U32 R5, R11, 0x1f, RZ ;  /* 0x0000001f0b057819 */ /* 0x001fe200000006ff */
[----:B-1----:R-:W-:Y:S06]  /*5b60*/  @!P0 BRA `(.L_x_122) ;  /* 0x00000004000c8947 */ /* 0x002fec0003800000 */
.L_x_136:
[----:B------:R-:W1:Y:S01]  /*5b70*/  SYNCS.PHASECHK.TRANS64.TRYWAIT P0, [R6+URZ], R5 ;  /* 0x00000005060075a7 */ /* 0x000e62000800017f */
[----:B------:R-:W-:-:S05]  /*5b80*/  VIADD R0, R7, 0x1 ;  /* 0x0000000107007836 */ /* 0x000fca0000000000 */
[----:B------:R-:W-:-:S04]  /*5b90*/  ISETP.NE.AND P1, PT, R0, 0x5, PT ;  /* 0x000000050000780c */ /* 0x000fc80003f25270 */
[----:B0-----:R-:W-:Y:S02]  /*5ba0*/  SEL R4, RZ, 0x1, P1 ;  /* 0x00000001ff047807 */ /* 0x001fe40000800000 */
[----:B------:R-:W-:Y:S02]  /*5bb0*/  SEL R3, R0, RZ, P1 ;  /* 0x000000ff00037207 */ /* 0x000fe40000800000 */
[----:B------:R-:W-:Y:S01]  /*5bc0*/  LOP3.LUT R0, R11, R4, RZ, 0x3c, !PT ;  /* 0x000000040b007212 */ /* 0x000fe200078e3cff */
[----:B-1----:R-:W-:Y:S06]  /*5bd0*/  @!P0 BRA `(.L_x_123) ;  /* 0x0000000400048947 */ /* 0x002fec0003800000 */
.L_x_137:
[----:B------:R-:W-:Y:S01]  /*5be0*/  IMAD R3, R3, 0x8, R2 ;  /* 0x0000000803037824 */ /* 0x000fe200078e0202 */
[----:B------:R-:W-:-:S07]  /*5bf0*/  SHF.L.U32 R0, R0, 0x1f, RZ ;  /* 0x0000001f00007819 */ /* 0x000fce00000006ff */
.L_x_124:
[----:B-1----:R1:W2:Y:S02]  /*5c00*/  SYNCS.PHASECHK.TRANS64.TRYWAIT P0, [R3+URZ], R0 ;  /* 0x00000000030075a7 */ /* 0x0022a4000800017f */
[----:B--2---:R-:W-:Y:S05]  /*5c10*/  @!P0 NANOSLEEP.SYNCS 0x989680 ;  /* 0x009896800000895d */ /* 0x004fea0003900000 */
[----:B------:R-:W2:Y:S02]  /*5c20*/  @!P0 SYNCS.PHASECHK.TRANS64 P0, [R3+URZ], R0 ;  /* 0x00000000030085a7 */ /* 0x000ea4000800007f */
[----:B--2---:R-:W-:Y:S05]  /*5c30*/  @!P0 BRA `(.L_x_124) ;  /* 0xfffffffc00f08947 */ /* 0x004fea000383ffff */
.L_x_118:
[----:B------:R-:W-:Y:S05]  /*5c40*/  BSYNC B0 ;  /* 0x0000000000007941 */ /* 0x000fea0003800000 */
.L_x_117:
[----:B------:R-:W-:Y:S05]  /*5c50*/  EXIT ;  /* 0x000000000000794d */ /* 0x000fea0003800000 */
.L_x_19:
[----:B-1----:R1:W2:Y:S02]  /*5c60*/  SYNCS.PHASECHK.TRANS64.TRYWAIT P0, [R65+URZ], R0 ;  /* 0x00000000410075a7 */ /* 0x0022a4000800017f */
[----:B--2---:R-:W-:Y:S05]  /*5c70*/  @!P0 NANOSLEEP.SYNCS 0x989680 ;  /* 0x009896800000895d */ /* 0x004fea0003900000 */
[----:B------:R-:W2:Y:S02]  /*5c80*/  @!P0 SYNCS.PHASECHK.TRANS64 P0, [R65+URZ], R0 ;  /* 0x00000000410085a7 */ /* 0x000ea4000800007f */
[----:B--2---:R-:W-:Y:S05]  /*5c90*/  @!P0 BRA `(.L_x_19) ;  /* 0xfffffffc00f08947 */ /* 0x004fea000383ffff */
[----:B------:R-:W-:Y:S05]  /*5ca0*/  BRA `(.L_x_125) ;  /* 0xffffffb800b47947 */ /* 0x000fea000383ffff */
.L_x_24:
[----:B--2---:R2:W3:Y:S02]  /*5cb0*/  SYNCS.PHASECHK.TRANS64.TRYWAIT P1, [R3+URZ], R0 ;  /* 0x00000000030075a7 */ /* 0x0044e4000802017f */
[----:B---3--:R-:W-:Y:S05]  /*5cc0*/  @!P1 NANOSLEEP.SYNCS 0x989680 ;  /* 0x009896800000995d */ /* 0x008fea0003900000 */
[----:B------:R-:W3:Y:S02]  /*5cd0*/  @!P1 SYNCS.PHASECHK.TRANS64 P1, [R3+URZ], R0 ;  /* 0x00000000030095a7 */ /* 0x000ee4000802007f */
[----:B---3--:R-:W-:Y:S05]  /*5ce0*/  @!P1 BRA `(.L_x_24) ;  /* 0xfffffffc00f09947 */ /* 0x008fea000383ffff */
[----:B------:R-:W-:Y:S05]  /*5cf0*/  BRA `(.L_x_23) ;  /* 0xffffffbc00187947 */ /* 0x000fea000383ffff */
.L_x_29:
[----:B--2---:R-:W-:-:S04]  /*5d00*/  IMAD.U32 R5, RZ, RZ, UR4 ;  /* 0x00000004ff057e24 */ /* 0x004fc8000f8e00ff */
[----:B------:R2:W3:Y:S03]  /*5d10*/  SYNCS.PHASECHK.TRANS64.TRYWAIT P1, [R5+URZ], R4 ;  /* 0x00000004050075a7 */ /* 0x0004e6000802017f */
[----:B---3--:R-:W-:Y:S05]  /*5d20*/  @!P1 NANOSLEEP.SYNCS 0x989680 ;  /* 0x009896800000995d */ /* 0x008fea0003900000 */
[----:B------:R-:W3:Y:S02]  /*5d30*/  @!P1 SYNCS.PHASECHK.TRANS64 P1, [R5+URZ], R4 ;  /* 0x00000004050095a7 */ /* 0x000ee4000802007f */
[----:B---3--:R-:W-:Y:S05]  /*5d40*/  @!P1 BRA `(.L_x_29) ;  /* 0xfffffffc00ec9947 */ /* 0x008fea000383ffff */
[----:B------:R-:W-:Y:S05]  /*5d50*/  BRA `(.L_x_28) ;  /* 0xffffffbc00907947 */ /* 0x000fea000383ffff */
.L_x_35:
[----:B-1----:R1:W2:Y:S02]  /*5d60*/  SYNCS.PHASECHK.TRANS64.TRYWAIT P0, [R65+URZ+0x10], R0 ;  /* 0x00001000410075a7 */ /* 0x0022a4000800017f */
[----:B--2---:R-:W-:Y:S05]  /*5d70*/  @!P0 NANOSLEEP.SYNCS 0x989680 ;  /* 0x009896800000895d */ /* 0x004fea0003900000 */
[----:B------:R-:W2:Y:S02]  /*5d80*/  @!P0 SYNCS.PHASECHK.TRANS64 P0, [R65+URZ+0x10], R0 ;  /* 0x00001000410085a7 */ /* 0x000ea4000800007f */
[----:B--2---:R-:W-:Y:S05]  /*5d90*/  @!P0 BRA `(.L_x_35) ;  /* 0xfffffffc00f08947 */ /* 0x004fea000383ffff */
[----:B------:R-:W-:Y:S05]  /*5da0*/  BRA `(.L_x_126) ;  /* 0xffffffc0009c7947 */ /* 0x000fea000383ffff */
.L_x_104:
[----:B------:R-:W-:Y:S01]  /*5db0*/  BSSY B1, `(.L_x_127) ;  /* 0x0000006000017945 */ /* 0x000fe20003800000 */
[----:B------:R-:W-:-:S07]  /*5dc0*/  IMAD.MOV.U32 R15, RZ, RZ, -0x1 ;  /* 0xffffffffff0f7424 */ /* 0x000fce00078e00ff */
[----:B-----5:R-:W-:Y:S05]  /*5dd0*/  WARPSYNC.COLLECTIVE R15, `(.L_x_128) ;  /* 0x000000000f0c7348 */ /* 0x020fea0003c00000 */
[----:B------:R-:W-:Y:S02]  /*5de0*/  ELECT P6, UR62, PT ;  /* 0x00000000003e782f */ /* 0x000fe400038c0000 */
[----:B------:R-:W-:Y:S01]  /*5df0*/  MOV R14, UR62 ;  /* 0x0000003e000e7c02 */ /* 0x000fe20008000f00 */
[----:B-----5:R-:W-:Y:S10]  /*5e00*/  ENDCOLLECTIVE ;  /* 0x000000000000791b */ /* 0x020ff40003800000 */
.L_x_128:
[----:B------:R-:W-:Y:S05]  /*5e10*/  BSYNC B1 ;  /* 0x0000000000017941 */ /* 0x000fea0003800000 */
.L_x_127:
[----:B------:R-:W-:Y:S05]  /*5e20*/  BRA `(.L_x_129) ;  /* 0xffffffec00c47947 */ /* 0x000fea000383ffff */
.L_x_107:
[----:B0-----:R0:W1:Y:S02]  /*5e30*/  SYNCS.PHASECHK.TRANS64.TRYWAIT P1, [R10+URZ+0x28], R5 ;  /* 0x000028050a0075a7 */ /* 0x001064000802017f */
[----:B-1----:R-:W-:Y:S05]  /*5e40*/  @!P1 NANOSLEEP.SYNCS 0x989680 ;  /* 0x009896800000995d */ /* 0x002fea0003900000 */
[----:B------:R-:W1:Y:S02]  /*5e50*/  @!P1 SYNCS.PHASECHK.TRANS64 P1, [R10+URZ+0x28], R5 ;  /* 0x000028050a0095a7 */ /* 0x000e64000802007f */
[----:B-1----:R-:W-:Y:S05]  /*5e60*/  @!P1 BRA `(.L_x_107) ;  /* 0xfffffffc00f09947 */ /* 0x002fea000383ffff */
[----:B------:R-:W-:Y:S05]  /*5e70*/  BRA `(.L_x_130) ;  /* 0xffffffec00fc7947 */ /* 0x000fea000383ffff */
.L_x_116:
[----:B------:R-:W-:Y:S01]  /*5e80*/  BSSY B0, `(.L_x_131) ;  /* 0x0000006000007945 */ /* 0x000fe20003800000 */
[----:B------:R-:W-:-:S07]  /*5e90*/  IMAD.MOV.U32 R15, RZ, RZ, -0x1 ;  /* 0xffffffffff0f7424 */ /* 0x000fce00078e00ff */
[----:B-----5:R-:W-:Y:S05]  /*5ea0*/  WARPSYNC.COLLECTIVE R15, `(.L_x_132) ;  /* 0x000000000f0c7348 */ /* 0x020fea0003c00000 */
[----:B------:R-:W-:Y:S02]  /*5eb0*/  ELECT P6, UR62, PT ;  /* 0x00000000003e782f */ /* 0x000fe400038c0000 */
[----:B------:R-:W-:Y:S01]  /*5ec0*/  MOV R14, UR62 ;  /* 0x0000003e000e7c02 */ /* 0x000fe20008000f00 */
[----:B-----5:R-:W-:Y:S10]  /*5ed0*/  ENDCOLLECTIVE ;  /* 0x000000000000791b */ /* 0x020ff40003800000 */
.L_x_132:
[----:B------:R-:W-:Y:S05]  /*5ee0*/  BSYNC B0 ;  /* 0x0000000000007941 */ /* 0x000fea0003800000 */
.L_x_131:
[----:B------:R-:W-:Y:S05]  /*5ef0*/  BRA `(.L_x_133) ;  /* 0xfffffff800807947 */ /* 0x000fea000383ffff */
.L_x_120:
[----:B0-----:R0:W1:Y:S02]  /*5f00*/  SYNCS.PHASECHK.TRANS64.TRYWAIT P0, [R9+URZ], R4 ;  /* 0x00000004090075a7 */ /* 0x001064000800017f */
[----:B-1----:R-:W-:Y:S05]  /*5f10*/  @!P0 NANOSLEEP.SYNCS 0x989680 ;  /* 0x009896800000895d */ /* 0x002fea0003900000 */
[----:B------:R-:W1:Y:S02]  /*5f20*/  @!P0 SYNCS.PHASECHK.TRANS64 P0, [R9+URZ], R4 ;  /* 0x00000004090085a7 */ /* 0x000e64000800007f */
[----:B-1----:R-:W-:Y:S05]  /*5f30*/  @!P0 BRA `(.L_x_120) ;  /* 0xfffffffc00f08947 */ /* 0x002fea000383ffff */
[----:B------:R-:W-:Y:S05]  /*5f40*/  BRA `(.L_x_134) ;  /* 0xfffffff800c07947 */ /* 0x000fea000383ffff */
.L_x_121:
[----:B0-----:R0:W1:Y:S02]  /*5f50*/  SYNCS.PHASECHK.TRANS64.TRYWAIT P0, [R8+URZ], R5 ;  /* 0x00000005080075a7 */ /* 0x001064000800017f */
[----:B-1----:R-:W-:Y:S05]  /*5f60*/  @!P0 NANOSLEEP.SYNCS 0x989680 ;  /* 0x009896800000895d */ /* 0x002fea0003900000 */
[----:B------:R-:W1:Y:S02]  /*5f70*/  @!P0 SYNCS.PHASECHK.TRANS64 P0, [R8+URZ], R5 ;  /* 0x00000005080085a7 */ /* 0x000e64000800007f */
[----:B-1----:R-:W-:Y:S05]  /*5f80*/  @!P0 BRA `(.L_x_121) ;  /* 0xfffffffc00f08947 */ /* 0x002fea000383ffff */
[----:B------:R-:W-:Y:S05]  /*5f90*/  BRA `(.L_x_135) ;  /* 0xfffffff800d07947 */ /* 0x000fea000383ffff */
.L_x_122:
[----:B0-----:R0:W1:Y:S02]  /*5fa0*/  SYNCS.PHASECHK.TRANS64.TRYWAIT P0, [R9+URZ], R4 ;  /* 0x00000004090075a7 */ /* 0x001064000800017f */
[----:B-1----:R-:W-:Y:S05]  /*5fb0*/  @!P0 NANOSLEEP.SYNCS 0x989680 ;  /* 0x009896800000895d */ /* 0x002fea0003900000 */
[----:B------:R-:W1:Y:S02]  /*5fc0*/  @!P0 SYNCS.PHASECHK.TRANS64 P0, [R9+URZ], R4 ;  /* 0x00000004090085a7 */ /* 0x000e64000800007f */
[----:B-1----:R-:W-:Y:S05]  /*5fd0*/  @!P0 BRA `(.L_x_122) ;  /* 0xfffffffc00f08947 */ /* 0x002fea000383ffff */
[----:B------:R-:W-:Y:S05]  /*5fe0*/  BRA `(.L_x_136) ;  /* 0xfffffff800e07947 */ /* 0x000fea000383ffff */
.L_x_123:
[----:B0-----:R0:W1:Y:S02]  /*5ff0*/  SYNCS.PHASECHK.TRANS64.TRYWAIT P0, [R6+URZ], R5 ;  /* 0x00000005060075a7 */ /* 0x001064000800017f */
[----:B-1----:R-:W-:Y:S05]  /*6000*/  @!P0 NANOSLEEP.SYNCS 0x989680 ;  /* 0x009896800000895d */ /* 0x002fea0003900000 */
[----:B------:R-:W1:Y:S02]  /*6010*/  @!P0 SYNCS.PHASECHK.TRANS64 P0, [R6+URZ], R5 ;  /* 0x00000005060085a7 */ /* 0x000e64000800007f */
[----:B-1----:R-:W-:Y:S05]  /*6020*/  @!P0 BRA `(.L_x_123) ;  /* 0xfffffffc00f08947 */ /* 0x002fea000383ffff */
[----:B------:R-:W-:Y:S05]  /*6030*/  BRA `(.L_x_137) ;  /* 0xfffffff800e87947 */ /* 0x000fea000383ffff */
.L_x_138:
[----:B------:R-:W-:-:S00]  /*6040*/  BRA `(.L_x_138) ;  /* 0xfffffffc00fc7947 */ /* 0x000fc0000383ffff */
[----:B------:R-:W-:-:S00]  /*6050*/  NOP ;  /* 0x0000000000007918 */ /* 0x000fc00000000000 */
        /* <DEDUP_REMOVED lines=10> */
.L_x_139:


//--------------------- .nv.global.init           --------------------------
	.section	.nv.global.init,"aw",@progbits
.nv.global.init:
	.type		$str$22,@object
	.size		$str$22,($str$23 - $str$22)
$str$22:
        /*0000*/ 	.byte	0x6b, 0x5f, 0x74, 0x69, 0x6c, 0x65, 0x5f, 0x63, 0x6f, 0x75, 0x6e, 0x74, 0x20, 0x3e, 0x3d, 0x20
        /*0010*/ 	.byte	0x31, 0x00
	.type		$str$23,@object
	.size		$str$23,(__unnamed_1 - $str$23)
$str$23:
        /*0012*/ 	.byte	0x2f, 0x74, 0x6d, 0x70, 0x2f, 0x63, 0x75, 0x74, 0x6c, 0x61, 0x73, 0x73, 0x5f, 0x73, 0x77, 0x65
        /*0022*/ 	.byte	0x65, 0x70, 0x5f, 0x73, 0x72, 0x63, 0x2f, 0x69, 0x6e, 0x63, 0x6c, 0x75, 0x64, 0x65, 0x2f, 0x63
        /*0032*/ 	.byte	0x75, 0x74, 0x6c, 0x61, 0x73, 0x73, 0x2f, 0x67, 0x65, 0x6d, 0x6d, 0x2f, 0x63, 0x6f, 0x6c, 0x6c
        /*0042*/ 	.byte	0x65, 0x63, 0x74, 0x69, 0x76, 0x65, 0x2f, 0x73, 0x6d, 0x39, 0x30, 0x5f, 0x6d, 0x6d, 0x61, 0x5f
        /*0052*/ 	.byte	0x74, 0x6d, 0x61, 0x5f, 0x67, 0x6d, 0x6d, 0x61, 0x5f, 0x73, 0x73, 0x5f, 0x77, 0x61, 0x72, 0x70
        /*0062*/ 	.byte	0x73, 0x70, 0x65, 0x63, 0x69, 0x61, 0x6c, 0x69, 0x7a, 0x65, 0x64, 0x2e, 0x68, 0x70, 0x70, 0x00
	.type		__unnamed_1,@object
	.size		__unnamed_1,(.L_0 - __unnamed_1)
__unnamed_1:
        /*0072*/ 	.byte	0x76, 0x6f, 0x69, 0x64, 0x20, 0x63, 0x75, 0x74, 0x6c, 0x61, 0x73, 0x73, 0x3a, 0x3a, 0x67, 0x65
        /* <DEDUP_REMOVED lines=180> */
        /*0bc2*/ 	.byte	0x65, 0x6e, 0x74, 0x69, 0x74, 0x79, 0x5d, 0x00
.L_0:


//--------------------- .nv.shared._ZN7cutlass13device_kernelINS_4gemm6kernel13GemmUniversalIN4cute5tupleIJiiiiEEENS1_10collective13CollectiveMmaINS1_34MainloopSm90TmaGmmaWarpSpecializedILi5ENS5_IJNS4_1CILi2EEESB_NSA_ILi1EEEEEENS1_32KernelTmaWarpSpecializedPingpongEEENS5_IJNSA_ILi64EEESG_NSA_ILi32EEEEEENS_6half_tENS5_IJlSC_lEEESJ_SK_NS4_8TiledMMAINS4_8MMA_AtomIJNS4_4SM904GMMA25MMA_64x64x16_F32F16F16_SSILNSO_5MajorE0ELSQ_0ELNSO_7ScaleInE1ELSR_1EEEEEENS4_6LayoutINS5_IJSC_SC_SC_EEENS5_IJNSA_ILi0EEESW_SW_EEEEENS5_IJNS4_10UnderscoreESZ_SZ_EEEEENS4_23SM90_TMA_LOAD_MULTICASTENS4_14ComposedLayoutINS4_7SwizzleILi2ELi4ELi3EEENS4_18smem_ptr_flag_bitsILi16EEENSU_INS5_IJNSA_ILi8EEESH_EEENS5_IJSH_SC_EEEEEEEvNS4_8identityES12_S1C_vS1D_EENS_8epilogue10collective6detail29Sm90TmaWarpSpecializedAdapterINS1G_15DefaultEpilogueISJ_SK_SK_NS1F_6thread17LinearCombinationISJ_Li1EffLNS1K_9ScaleType4KindE0ELNS_15FloatRoundStyleE2ESJ_EENS1_15EpilogueDefaultEEEEEvvEEEEvNT_6ParamsE --------------------------
	.section	.nv.shared._ZN7cutlass13device_kernelINS_4gemm6kernel13GemmUniversalIN4cute5tupleIJiiiiEEENS1_10collective13CollectiveMmaINS1_34MainloopSm90TmaGmmaWarpSpecializedILi5ENS5_IJNS4_1CILi2EEESB_NSA_ILi1EEEEEENS1_32KernelTmaWarpSpecializedPingpongEEENS5_IJNSA_ILi64EEESG_NSA_ILi32EEEEEENS_6half_tENS5_IJlSC_lEEESJ_SK_NS4_8TiledMMAINS4_8MMA_AtomIJNS4_4SM904GMMA25MMA_64x64x16_F32F16F16_SSILNSO_5MajorE0ELSQ_0ELNSO_7ScaleInE1ELSR_1EEEEEENS4_6LayoutINS5_IJSC_SC_SC_EEENS5_IJNSA_ILi0EEESW_SW_EEEEENS5_IJNS4_10UnderscoreESZ_SZ_EEEEENS4_23SM90_TMA_LOAD_MULTICASTENS4_14ComposedLayoutINS4_7SwizzleILi2ELi4ELi3EEENS4_18smem_ptr_flag_bitsILi16EEENSU_INS5_IJNSA_ILi8EEESH_EEENS5_IJSH_SC_EEEEEEEvNS4_8identityES12_S1C_vS1D_EENS_8epilogue10collective6detail29Sm90TmaWarpSpecializedAdapterINS1G_15DefaultEpilogueISJ_SK_SK_NS1F_6thread17LinearCombinationISJ_Li1EffLNS1K_9ScaleType4KindE0ELNS_15FloatRoundStyleE2ESJ_EENS1_15EpilogueDefaultEEEEEvvEEEEvNT_6ParamsE,"aw",@nobits
	.sectionflags	@""
	.align	16
	.zero		1024


//--------------------- .nv.shared.reserved.0     --------------------------
	.section	.nv.shared.reserved.0,"aw",@nobits
	.weak		__nv_reservedSMEM_offset_0_alias
	.size		__nv_reservedSMEM_offset_0_alias, 0, 0
	.other		__nv_reservedSMEM_offset_0_alias,@"STO_CUDA_RESERVED_SHARED STV_DEFAULT"
__nv_reservedSMEM_offset_0_alias:
	.zero		0


//--------------------- .nv.global                --------------------------
	.section	.nv.global,"aw",@nobits
.nv.global:
	.type		_ZN39_INTERNAL_fc0a81a7_4_k_cu_87828ddb_40054cute1_E,@object
	.size		_ZN39_INTERNAL_fc0a81a7_4_k_cu_87828ddb_40054cute1_E,(_ZN39_INTERNAL_fc0a81a7_4_k_cu_87828ddb_40054cuda3std3__45__cpo6cbeginE - _ZN39_INTERNAL_fc0a81a7_4_k_cu_87828ddb_40054cute1_E)
_ZN39_INTERNAL_fc0a81a7_4_k_cu_87828ddb_40054cute1_E:
	.zero		1
	.type		_ZN39_INTERNAL_fc0a81a7_4_k_cu_87828ddb_40054cuda3std3__45__cpo6cbeginE,@object
	.size		_ZN39_INTERNAL_fc0a81a7_4_k_cu_87828ddb_40054cuda3std3__45__cpo6cbeginE,(_ZN39_INTERNAL_fc0a81a7_4_k_cu_87828ddb_40054cuda3std3__48in_placeE - _ZN39_INTERNAL_fc0a81a7_4_k_cu_87828ddb_40054cuda3std3__45__cpo6cbeginE)
_ZN39_INTERNAL_fc0a81a7_4_k_cu_87828ddb_40054cuda3std3__45__cpo6cbeginE:
	.zero		1
	.type		_ZN39_INTERNAL_fc0a81a7_4_k_cu_87828ddb_40054cuda3std3__48in_placeE,@object
	.size		_ZN39_INTERNAL_fc0a81a7_4_k_cu_87828ddb_40054cuda3std3__48in_placeE,(_ZN39_INTERNAL_fc0a81a7_4_k_cu_87828ddb_40054cuda3std6ranges3__45__cpo9iter_moveE - _ZN39_INTERNAL_fc0a81a7_4_k_cu_87828ddb_40054cuda3std3__48in_placeE)
_ZN39_INTERNAL_fc0a81a7_4_k_cu_87828ddb_40054cuda3std3__48in_placeE:
	.zero		1
	.type		_ZN39_INTERNAL_fc0a81a7_4_k_cu_87828ddb_40054cuda3std6ranges3__45__cpo9iter_moveE,@object
	.size		_ZN39_INTERNAL_fc0a81a7_4_k_cu_87828ddb_40054cuda3std6ranges3__45__cpo9iter_moveE,(_ZN39_INTERNAL_fc0a81a7_4_k_cu_87828ddb_40054cuda3std3__45__cpo5beginE - _ZN39_INTERNAL_fc0a81a7_4_k_cu_87828ddb_40054cuda3std6ranges3__45__cpo9iter_moveE)
_ZN39_INTERNAL_fc0a81a7_4_k_cu_87828ddb_40054cuda3std6ranges3__45__cpo9iter_moveE:
	.zero		1
	.type		_ZN39_INTERNAL_fc0a81a7_4_k_cu_87828ddb_40054cuda3std3__45__cpo5beginE,@object
	.size		_ZN39_INTERNAL_fc0a81a7_4_k_cu_87828ddb_40054cuda3std3__45__cpo5beginE,(_ZN39_INTERNAL_fc0a81a7_4_k_cu_87828ddb_40054cuda3std3__441_GLOBAL__N__fc0a81a7_4_k_cu_87828ddb_40056ignoreE - _ZN39_INTERNAL_fc0a81a7_4_k_cu_87828ddb_40054cuda3std3__45__cpo5beginE)
_ZN39_INTERNAL_fc0a81a7_4_k_cu_87828ddb_40054cuda3std3__45__cpo5beginE:
	.zero		1
	.type		_ZN39_INTERNAL_fc0a81a7_4_k_cu_87828ddb_40054cuda3std3__441_GLOBAL__N__fc0a81a7_4_k_cu_87828ddb_40056ignoreE,@object
	.size		_ZN39_INTERNAL_fc0a81a7_4_k_cu_87828ddb_40054cuda3std3__441_GLOBAL__N__fc0a81a7_4_k_cu_87828ddb_40056ignoreE,(_ZN39_INTERNAL_fc0a81a7_4_k_cu_87828ddb_40054cute7productE - _ZN39_INTERNAL_fc0a81a7_4_k_cu_87828ddb_40054cuda3std3__441_GLOBAL__N__fc0a81a7_4_k_cu_87828ddb_40056ignoreE)
_ZN39_INTERNAL_fc0a81a7_4_k_cu_87828ddb_40054cuda3std3__441_GLOBAL__N__fc0a81a7_4_k_cu_87828ddb_40056ignoreE:
	.zero		1
	.type		_ZN39_INTERNAL_fc0a81a7_4_k_cu_87828ddb_40054cute7productE,@object
	.size		_ZN39_INTERNAL_fc0a81a7_4_k_cu_87828ddb_40054cute7productE,(_ZN39_INTERNAL_fc0a81a7_4_k_cu_87828ddb_40054cuda3std3__45__cpo3endE - _ZN39_INTERNAL_fc0a81a7_4_k_cu_87828ddb_40054cute7productE)
_ZN39_INTERNAL_fc0a81a7_4_k_cu_87828ddb_40054cute7productE:
	.zero		1
	.type		_ZN39_INTERNAL_fc0a81a7_4_k_cu_87828ddb_40054cuda3std3__45__cpo3endE,@object
	.size		_ZN39_INTERNAL_fc0a81a7_4_k_cu_87828ddb_40054cuda3std3__45__cpo3endE,(_ZN39_INTERNAL_fc0a81a7_4_k_cu_87828ddb_40054cuda3std3__419piecewise_constructE - _ZN39_INTERNAL_fc0a81a7_4_k_cu_87828ddb_40054cuda3std3__45__cpo3endE)
_ZN39_INTERNAL_fc0a81a7_4_k_cu_87828ddb_40054cuda3std3__45__cpo3endE:
	.zero		1
	.type		_ZN39_INTERNAL_fc0a81a7_4_k_cu_87828ddb_40054cuda3std3__419piecewise_constructE,@object
	.size		_ZN39_INTERNAL_fc0a81a7_4_k_cu_87828ddb_40054cuda3std3__419piecewise_constructE,(_ZN39_INTERNAL_fc0a81a7_4_k_cu_87828ddb_40054cuda3std3__45__cpo4cendE - _ZN39_INTERNAL_fc0a81a7_4_k_cu_87828ddb_40054cuda3std3__419piecewise_constructE)
_ZN39_INTERNAL_fc0a81a7_4_k_cu_87828ddb_40054cuda3std3__419piecewise_constructE:
	.zero		1
	.type		_ZN39_INTERNAL_fc0a81a7_4_k_cu_87828ddb_40054cuda3std3__45__cpo4cendE,@object
	.size		_ZN39_INTERNAL_fc0a81a7_4_k_cu_87828ddb_40054cuda3std3__45__cpo4cendE,(_ZN39_INTERNAL_fc0a81a7_4_k_cu_87828ddb_40054cuda3std6ranges3__45__cpo4swapE - _ZN39_INTERNAL_fc0a81a7_4_k_cu_87828ddb_40054cuda3std3__45__cpo4cendE)
_ZN39_INTERNAL_fc0a81a7_4_k_cu_87828ddb_40054cuda3std3__45__cpo4cendE:
	.zero		1
	.type		_ZN39_INTERNAL_fc0a81a7_4_k_cu_87828ddb_40054cuda3std6ranges3__45__cpo4swapE,@object
	.size		_ZN39_INTERNAL_fc0a81a7_4_k_cu_87828ddb_40054cuda3std6ranges3__45__cpo4swapE,(.L_8 - _ZN39_INTERNAL_fc0a81a7_4_k_cu_87828ddb_40054cuda3std6ranges3__45__cpo4swapE)
_ZN39_INTERNAL_fc0a81a7_4_k_cu_87828ddb_40054cuda3std6ranges3__45__cpo4swapE:
	.zero		1
.L_8:


//--------------------- .nv.constant0._ZN7cutlass13device_kernelINS_4gemm6kernel13GemmUniversalIN4cute5tupleIJiiiiEEENS1_10collective13CollectiveMmaINS1_34MainloopSm90TmaGmmaWarpSpecializedILi5ENS5_IJNS4_1CILi2EEESB_NSA_ILi1EEEEEENS1_32KernelTmaWarpSpecializedPingpongEEENS5_IJNSA_ILi64EEESG_NSA_ILi32EEEEEENS_6half_tENS5_IJlSC_lEEESJ_SK_NS4_8TiledMMAINS4_8MMA_AtomIJNS4_4SM904GMMA25MMA_64x64x16_F32F16F16_SSILNSO_5MajorE0ELSQ_0ELNSO_7ScaleInE1ELSR_1EEEEEENS4_6LayoutINS5_IJSC_SC_SC_EEENS5_IJNSA_ILi0EEESW_SW_EEEEENS5_IJNS4_10UnderscoreESZ_SZ_EEEEENS4_23SM90_TMA_LOAD_MULTICASTENS4_14ComposedLayoutINS4_7SwizzleILi2ELi4ELi3EEENS4_18smem_ptr_flag_bitsILi16EEENSU_INS5_IJNSA_ILi8EEESH_EEENS5_IJSH_SC_EEEEEEEvNS4_8identityES12_S1C_vS1D_EENS_8epilogue10collective6detail29Sm90TmaWarpSpecializedAdapterINS1G_15DefaultEpilogueISJ_SK_SK_NS1F_6thread17LinearCombinationISJ_Li1EffLNS1K_9ScaleType4KindE0ELNS_15FloatRoundStyleE2ESJ_EENS1_15EpilogueDefaultEEEEEvvEEEEvNT_6ParamsE --------------------------
	.section	.nv.constant0._ZN7cutlass13device_kernelINS_4gemm6kernel13GemmUniversalIN4cute5tupleIJiiiiEEENS1_10collective13CollectiveMmaINS1_34MainloopSm90TmaGmmaWarpSpecializedILi5ENS5_IJNS4_1CILi2EEESB_NSA_ILi1EEEEEENS1_32KernelTmaWarpSpecializedPingpongEEENS5_IJNSA_ILi64EEESG_NSA_ILi32EEEEEENS_6half_tENS5_IJlSC_lEEESJ_SK_NS4_8TiledMMAINS4_8MMA_AtomIJNS4_4SM904GMMA25MMA_64x64x16_F32F16F16_SSILNSO_5MajorE0ELSQ_0ELNSO_7ScaleInE1ELSR_1EEEEEENS4_6LayoutINS5_IJSC_SC_SC_EEENS5_IJNSA_ILi0EEESW_SW_EEEEENS5_IJNS4_10UnderscoreESZ_SZ_EEEEENS4_23SM90_TMA_LOAD_MULTICASTENS4_14ComposedLayoutINS4_7SwizzleILi2ELi4ELi3EEENS4_18smem_ptr_flag_bitsILi16EEENSU_INS5_IJNSA_ILi8EEESH_EEENS5_IJSH_SC_EEEEEEEvNS4_8identityES12_S1C_vS1D_EENS_8epilogue10collective6detail29Sm90TmaWarpSpecializedAdapterINS1G_15DefaultEpilogueISJ_SK_SK_NS1F_6thread17LinearCombinationISJ_Li1EffLNS1K_9ScaleType4KindE0ELNS_15FloatRoundStyleE2ESJ_EENS1_15EpilogueDefaultEEEEEvvEEEEvNT_6ParamsE,"a",@progbits
	.sectionflags	@""
	.align	4
.nv.constant0._ZN7cutlass13device_kernelINS_4gemm6kernel13GemmUniversalIN4cute5tupleIJiiiiEEENS1_10collective13CollectiveMmaINS1_34MainloopSm90TmaGmmaWarpSpecializedILi5ENS5_IJNS4_1CILi2EEESB_NSA_ILi1EEEEEENS1_32KernelTmaWarpSpecializedPingpongEEENS5_IJNSA_ILi64EEESG_NSA_ILi32EEEEEENS_6half_tENS5_IJlSC_lEEESJ_SK_NS4_8TiledMMAINS4_8MMA_AtomIJNS4_4SM904GMMA25MMA_64x64x16_F32F16F16_SSILNSO_5MajorE0ELSQ_0ELNSO_7ScaleInE1ELSR_1EEEEEENS4_6LayoutINS5_IJSC_SC_SC_EEENS5_IJNSA_ILi0EEESW_SW_EEEEENS5_IJNS4_10UnderscoreESZ_SZ_EEEEENS4_23SM90_TMA_LOAD_MULTICASTENS4_14ComposedLayoutINS4_7SwizzleILi2ELi4ELi3EEENS4_18smem_ptr_flag_bitsILi16EEENSU_INS5_IJNSA_ILi8EEESH_EEENS5_IJSH_SC_EEEEEEEvNS4_8identityES12_S1C_vS1D_EENS_8epilogue10collective6detail29Sm90TmaWarpSpecializedAdapterINS1G_15DefaultEpilogueISJ_SK_SK_NS1F_6thread17LinearCombinationISJ_Li1EffLNS1K_9ScaleType4KindE0ELNS_15FloatRoundStyleE2ESJ_EENS1_15EpilogueDefaultEEEEEvvEEEEvNT_6ParamsE:
	.zero		1664


//--------------------- SYMBOLS --------------------------

	.type		.nv.reservedSmem.offset0,@object
	.size		.nv.reservedSmem.offset0,0x4
	.type		__assertfail,@function
